	.target	sm_90a

	.elftype	@"ET_EXEC"


//--------------------- .note.nv.tkinfo           --------------------------
	.section	.note.nv.tkinfo,"",@"SHT_NOTE"
	.sectionflags	@"SHF_NOTE_NV_TKINFO"
	.tkinfo
        /*0018*/ 	.word	0x00000002
        /*0030*/ 	.string	""
        /*0030*/ 	.string	"ptxas"
        /*0030*/ 	.string	"Cuda compilation tools, release 13.0, V13.0.88"
        /*0030*/ 	.string	"Build cuda_13.0.r13.0/compiler.36424714_0"
        /*0030*/ 	.string	"-arch sm_90a -m 64 "



//--------------------- .note.nv.cuinfo           --------------------------
	.section	.note.nv.cuinfo,"",@"SHT_NOTE"
	.sectionflags	@"SHF_NOTE_NV_CUINFO"
        /*0018*/ 	.short	0x0002
        /*001a*/ 	.short	0x005a
        /*001c*/ 	.short	0x0082
	.zero		2


//--------------------- .nv.info                  --------------------------
	.section	.nv.info,"",@"SHT_CUDA_INFO"
	.align	4


	//----- nvinfo : EIATTR_REGCOUNT
	.align		4
        /*0000*/ 	.byte	0x04, 0x2f
        /*0002*/ 	.short	(.L_29 - .L_28)
	.align		4
.L_28:
        /*0004*/ 	.word	index@(_Z28gemm_half_q_half_gptq_kernelILi1ELb0ELb0EEvPK6__halfPKjS4_S2_PS0_iiiiiPKtibS2_i)
        /*0008*/ 	.word	0x00000030


	//----- nvinfo : EIATTR_FRAME_SIZE
	.align		4
.L_29:
        /*000c*/ 	.byte	0x04, 0x11
        /*000e*/ 	.short	(.L_31 - .L_30)
	.align		4
.L_30:
        /*0010*/ 	.word	index@(_Z28gemm_half_q_half_gptq_kernelILi1ELb0ELb0EEvPK6__halfPKjS4_S2_PS0_iiiiiPKtibS2_i)
        /*0014*/ 	.word	0x00000000


	//----- nvinfo : EIATTR_REGCOUNT
	.align		4
.L_31:
        /*0018*/ 	.byte	0x04, 0x2f
        /*001a*/ 	.short	(.L_33 - .L_32)
	.align		4
.L_32:
        /*001c*/ 	.word	index@(_Z28gemm_half_q_half_gptq_kernelILi2ELb0ELb0EEvPK6__halfPKjS4_S2_PS0_iiiiiPKtibS2_i)
        /*0020*/ 	.word	0x00000038


	//----- nvinfo : EIATTR_FRAME_SIZE
	.align		4
.L_33:
        /*0024*/ 	.byte	0x04, 0x11
        /*0026*/ 	.short	(.L_35 - .L_34)
	.align		4
.L_34:
        /*0028*/ 	.word	index@(_Z28gemm_half_q_half_gptq_kernelILi2ELb0ELb0EEvPK6__halfPKjS4_S2_PS0_iiiiiPKtibS2_i)
        /*002c*/ 	.word	0x00000000


	//----- nvinfo : EIATTR_REGCOUNT
	.align		4
.L_35:
        /*0030*/ 	.byte	0x04, 0x2f
        /*0032*/ 	.short	(.L_37 - .L_36)
	.align		4
.L_36:
        /*0034*/ 	.word	index@(_Z28gemm_half_q_half_gptq_kernelILi3ELb0ELb0EEvPK6__halfPKjS4_S2_PS0_iiiiiPKtibS2_i)
        /*0038*/ 	.word	0x0000003e


	//----- nvinfo : EIATTR_FRAME_SIZE
	.align		4
.L_37:
        /*003c*/ 	.byte	0x04, 0x11
        /*003e*/ 	.short	(.L_39 - .L_38)
	.align		4
.L_38:
        /*0040*/ 	.word	index@(_Z28gemm_half_q_half_gptq_kernelILi3ELb0ELb0EEvPK6__halfPKjS4_S2_PS0_iiiiiPKtibS2_i)
        /*0044*/ 	.word	0x00000000


	//----- nvinfo : EIATTR_REGCOUNT
	.align		4
.L_39:
        /*0048*/ 	.byte	0x04, 0x2f
        /*004a*/ 	.short	(.L_41 - .L_40)
	.align		4
.L_40:
        /*004c*/ 	.word	index@(_Z28gemm_half_q_half_gptq_kernelILi4ELb0ELb0EEvPK6__halfPKjS4_S2_PS0_iiiiiPKtibS2_i)
        /*0050*/ 	.word	0x00000048


	//----- nvinfo : EIATTR_FRAME_SIZE
	.align		4
.L_41:
        /*0054*/ 	.byte	0x04, 0x11
        /*0056*/ 	.short	(.L_43 - .L_42)
	.align		4
.L_42:
        /*0058*/ 	.word	index@(_Z28gemm_half_q_half_gptq_kernelILi4ELb0ELb0EEvPK6__halfPKjS4_S2_PS0_iiiiiPKtibS2_i)
        /*005c*/ 	.word	0x00000000


	//----- nvinfo : EIATTR_MIN_STACK_SIZE
	.align		4
.L_43:
        /*0060*/ 	.byte	0x04, 0x12
        /*0062*/ 	.short	(.L_45 - .L_44)
	.align		4
.L_44:
        /*0064*/ 	.word	index@(_Z28gemm_half_q_half_gptq_kernelILi4ELb0ELb0EEvPK6__halfPKjS4_S2_PS0_iiiiiPKtibS2_i)
        /*0068*/ 	.word	0x00000000


	//----- nvinfo : EIATTR_MIN_STACK_SIZE
	.align		4
.L_45:
        /*006c*/ 	.byte	0x04, 0x12
        /*006e*/ 	.short	(.L_47 - .L_46)
	.align		4
.L_46:
        /*0070*/ 	.word	index@(_Z28gemm_half_q_half_gptq_kernelILi3ELb0ELb0EEvPK6__halfPKjS4_S2_PS0_iiiiiPKtibS2_i)
        /*0074*/ 	.word	0x00000000


	//----- nvinfo : EIATTR_MIN_STACK_SIZE
	.align		4
.L_47:
        /*0078*/ 	.byte	0x04, 0x12
        /*007a*/ 	.short	(.L_49 - .L_48)
	.align		4
.L_48:
        /*007c*/ 	.word	index@(_Z28gemm_half_q_half_gptq_kernelILi2ELb0ELb0EEvPK6__halfPKjS4_S2_PS0_iiiiiPKtibS2_i)
        /*0080*/ 	.word	0x00000000


	//----- nvinfo : EIATTR_MIN_STACK_SIZE
	.align		4
.L_49:
        /*0084*/ 	.byte	0x04, 0x12
        /*0086*/ 	.short	(.L_51 - .L_50)
	.align		4
.L_50:
        /*0088*/ 	.word	index@(_Z28gemm_half_q_half_gptq_kernelILi1ELb0ELb0EEvPK6__halfPKjS4_S2_PS0_iiiiiPKtibS2_i)
        /*008c*/ 	.word	0x00000000
.L_51:


//--------------------- .nv.compat                --------------------------
	.section	.nv.compat,"",@"SHT_CUDA_COMPAT_INFO"
	.align	4
        /*0000*/ 	.byte	0x02, 0x09, 0x01, 0x00, 0x02, 0x02, 0x01, 0x00, 0x02, 0x05, 0x05, 0x00, 0x03, 0x07, 0x01, 0x01
        /*0010*/ 	.byte	0x02, 0x03, 0x00, 0x00, 0x02, 0x06, 0x01, 0x00, 0x04, 0x0b, 0x08, 0x00, 0x00, 0x00, 0x00, 0x00
        /*0020*/ 	.byte	0x00, 0x00, 0x00, 0x00


//--------------------- .nv.info._Z28gemm_half_q_half_gptq_kernelILi4ELb0ELb0EEvPK6__halfPKjS4_S2_PS0_iiiiiPKtibS2_i --------------------------
	.section	.nv.info._Z28gemm_half_q_half_gptq_kernelILi4ELb0ELb0EEvPK6__halfPKjS4_S2_PS0_iiiiiPKtibS2_i,"",@"SHT_CUDA_INFO"
	.sectionflags	@""
	.align	4


	//----- nvinfo : EIATTR_CUDA_API_VERSION
	.align		4
        /*0000*/ 	.byte	0x04, 0x37
        /*0002*/ 	.short	(.L_53 - .L_52)
.L_52:
        /*0004*/ 	.word	0x00000082


	//----- nvinfo : EIATTR_KPARAM_INFO
	.align		4
.L_53:
        /*0008*/ 	.byte	0x04, 0x17
        /*000a*/ 	.short	(.L_55 - .L_54)
.L_54:
        /*000c*/ 	.word	0x00000000
        /*0010*/ 	.short	0x000e
        /*0012*/ 	.short	0x0058
        /*0014*/ 	.byte	0x00, 0xf0, 0x11, 0x00


	//----- nvinfo : EIATTR_KPARAM_INFO
	.align		4
.L_55:
        /*0018*/ 	.byte	0x04, 0x17
        /*001a*/ 	.short	(.L_57 - .L_56)
.L_56:
        /*001c*/ 	.word	0x00000000
        /*0020*/ 	.short	0x000d
        /*0022*/ 	.short	0x0050
        /*0024*/ 	.byte	0x00, 0xf0, 0x21, 0x00


	//----- nvinfo : EIATTR_KPARAM_INFO
	.align		4
.L_57:
        /*0028*/ 	.byte	0x04, 0x17
        /*002a*/ 	.short	(.L_59 - .L_58)
.L_58:
        /*002c*/ 	.word	0x00000000
        /*0030*/ 	.short	0x000c
        /*0032*/ 	.short	0x004c
        /*0034*/ 	.byte	0x00, 0xf0, 0x05, 0x00


	//----- nvinfo : EIATTR_KPARAM_INFO
	.align		4
.L_59:
        /*0038*/ 	.byte	0x04, 0x17
        /*003a*/ 	.short	(.L_61 - .L_60)
.L_60:
        /*003c*/ 	.word	0x00000000
        /*0040*/ 	.short	0x000b
        /*0042*/ 	.short	0x0048
        /*0044*/ 	.byte	0x00, 0xf0, 0x11, 0x00


	//----- nvinfo : EIATTR_KPARAM_INFO
	.align		4
.L_61:
        /*0048*/ 	.byte	0x04, 0x17
        /*004a*/ 	.short	(.L_63 - .L_62)
.L_62:
        /*004c*/ 	.word	0x00000000
        /*0050*/ 	.short	0x000a
        /*0052*/ 	.short	0x0040
        /*0054*/ 	.byte	0x00, 0xf0, 0x21, 0x00


	//----- nvinfo : EIATTR_KPARAM_INFO
	.align		4
.L_63:
        /*0058*/ 	.byte	0x04, 0x17
        /*005a*/ 	.short	(.L_65 - .L_64)
.L_64:
        /*005c*/ 	.word	0x00000000
        /*0060*/ 	.short	0x0009
        /*0062*/ 	.short	0x0038
        /*0064*/ 	.byte	0x00, 0xf0, 0x11, 0x00


	//----- nvinfo : EIATTR_KPARAM_INFO
	.align		4
.L_65:
        /*0068*/ 	.byte	0x04, 0x17
        /*006a*/ 	.short	(.L_67 - .L_66)
.L_66:
        /*006c*/ 	.word	0x00000000
        /*0070*/ 	.short	0x0008
        /*0072*/ 	.short	0x0034
        /*0074*/ 	.byte	0x00, 0xf0, 0x11, 0x00


	//----- nvinfo : EIATTR_KPARAM_INFO
	.align		4
.L_67:
        /*0078*/ 	.byte	0x04, 0x17
        /*007a*/ 	.short	(.L_69 - .L_68)
.L_68:
        /*007c*/ 	.word	0x00000000
        /*0080*/ 	.short	0x0007
        /*0082*/ 	.short	0x0030
        /*0084*/ 	.byte	0x00, 0xf0, 0x11, 0x00


	//----- nvinfo : EIATTR_KPARAM_INFO
	.align		4
.L_69:
        /*0088*/ 	.byte	0x04, 0x17
        /*008a*/ 	.short	(.L_71 - .L_70)
.L_70:
        /*008c*/ 	.word	0x00000000
        /*0090*/ 	.short	0x0006
        /*0092*/ 	.short	0x002c
        /*0094*/ 	.byte	0x00, 0xf0, 0x11, 0x00


	//----- nvinfo : EIATTR_KPARAM_INFO
	.align		4
.L_71:
        /*0098*/ 	.byte	0x04, 0x17
        /*009a*/ 	.short	(.L_73 - .L_72)
.L_72:
        /*009c*/ 	.word	0x00000000
        /*00a0*/ 	.short	0x0005
        /*00a2*/ 	.short	0x0028
        /*00a4*/ 	.byte	0x00, 0xf0, 0x11, 0x00


	//----- nvinfo : EIATTR_KPARAM_INFO
	.align		4
.L_73:
        /*00a8*/ 	.byte	0x04, 0x17
        /*00aa*/ 	.short	(.L_75 - .L_74)
.L_74:
        /*00ac*/ 	.word	0x00000000
        /*00b0*/ 	.short	0x0004
        /*00b2*/ 	.short	0x0020
        /*00b4*/ 	.byte	0x00, 0xf0, 0x21, 0x00


	//----- nvinfo : EIATTR_KPARAM_INFO
	.align		4
.L_75:
        /*00b8*/ 	.byte	0x04, 0x17
        /*00ba*/ 	.short	(.L_77 - .L_76)
.L_76:
        /*00bc*/ 	.word	0x00000000
        /*00c0*/ 	.short	0x0003
        /*00c2*/ 	.short	0x0018
        /*00c4*/ 	.byte	0x00, 0xf0, 0x21, 0x00


	//----- nvinfo : EIATTR_KPARAM_INFO
	.align		4
.L_77:
        /*00c8*/ 	.byte	0x04, 0x17
        /*00ca*/ 	.short	(.L_79 - .L_78)
.L_78:
        /*00cc*/ 	.word	0x00000000
        /*00d0*/ 	.short	0x0002
        /*00d2*/ 	.short	0x0010
        /*00d4*/ 	.byte	0x00, 0xf0, 0x21, 0x00


	//----- nvinfo : EIATTR_KPARAM_INFO
	.align		4
.L_79:
        /*00d8*/ 	.byte	0x04, 0x17
        /*00da*/ 	.short	(.L_81 - .L_80)
.L_80:
        /*00dc*/ 	.word	0x00000000
        /*00e0*/ 	.short	0x0001
        /*00e2*/ 	.short	0x0008
        /*00e4*/ 	.byte	0x00, 0xf0, 0x21, 0x00


	//----- nvinfo : EIATTR_KPARAM_INFO
	.align		4
.L_81:
        /*00e8*/ 	.byte	0x04, 0x17
        /*00ea*/ 	.short	(.L_83 - .L_82)
.L_82:
        /*00ec*/ 	.word	0x00000000
        /*00f0*/ 	.short	0x0000
        /*00f2*/ 	.short	0x0000
        /*00f4*/ 	.byte	0x00, 0xf0, 0x21, 0x00


	//----- nvinfo : EIATTR_SPARSE_MMA_MASK
	.align		4
.L_83:
        /*00f8*/ 	.byte	0x03, 0x50
        /*00fa*/ 	.short	0x0000


	//----- nvinfo : EIATTR_MAXREG_COUNT
	.align		4
        /*00fc*/ 	.byte	0x03, 0x1b
        /*00fe*/ 	.short	0x00ff


	//----- nvinfo : EIATTR_NUM_BARRIERS
	.align		4
        /*0100*/ 	.byte	0x02, 0x4c
        /*0102*/ 	.byte	0x01
	.zero		1


	//----- nvinfo : EIATTR_MERCURY_ISA_VERSION
	.align		4
        /*0104*/ 	.byte	0x03, 0x5f
        /*0106*/ 	.short	0x0101


	//----- nvinfo : EIATTR_EXIT_INSTR_OFFSETS
	.align		4
        /*0108*/ 	.byte	0x04, 0x1c
        /*010a*/ 	.short	(.L_85 - .L_84)


	//   ....[0]....
.L_84:
        /*010c*/ 	.word	0x000007f0


	//   ....[1]....
        /*0110*/ 	.word	0x00003840


	//   ....[2]....
        /*0114*/ 	.word	0x00003b50


	//   ....[3]....
        /*0118*/ 	.word	0x00003e20


	//   ....[4]....
        /*011c*/ 	.word	0x000040f0


	//   ....[5]....
        /*0120*/ 	.word	0x000042a0


	//   ....[6]....
        /*0124*/ 	.word	0x00004350


	//   ....[7]....
        /*0128*/ 	.word	0x00004390


	//----- nvinfo : EIATTR_CRS_STACK_SIZE
	.align		4
.L_85:
        /*012c*/ 	.byte	0x04, 0x1e
        /*012e*/ 	.short	(.L_87 - .L_86)
.L_86:
        /*0130*/ 	.word	0x00000000


	//----- nvinfo : EIATTR_CBANK_PARAM_SIZE
	.align		4
.L_87:
        /*0134*/ 	.byte	0x03, 0x19
        /*0136*/ 	.short	0x005c


	//----- nvinfo : EIATTR_PARAM_CBANK
	.align		4
        /*0138*/ 	.byte	0x04, 0x0a
        /*013a*/ 	.short	(.L_89 - .L_88)
	.align		4
.L_88:
        /*013c*/ 	.word	index@(.nv.constant0._Z28gemm_half_q_half_gptq_kernelILi4ELb0ELb0EEvPK6__halfPKjS4_S2_PS0_iiiiiPKtibS2_i)
        /*0140*/ 	.short	0x0210
        /*0142*/ 	.short	0x005c


	//----- nvinfo : EIATTR_SW_WAR
	.align		4
.L_89:
        /*0144*/ 	.byte	0x04, 0x36
        /*0146*/ 	.short	(.L_91 - .L_90)
.L_90:
        /*0148*/ 	.word	0x00000008
.L_91:


//--------------------- .nv.info._Z28gemm_half_q_half_gptq_kernelILi3ELb0ELb0EEvPK6__halfPKjS4_S2_PS0_iiiiiPKtibS2_i --------------------------
	.section	.nv.info._Z28gemm_half_q_half_gptq_kernelILi3ELb0ELb0EEvPK6__halfPKjS4_S2_PS0_iiiiiPKtibS2_i,"",@"SHT_CUDA_INFO"
	.sectionflags	@""
	.align	4


	//----- nvinfo : EIATTR_CUDA_API_VERSION
	.align		4
        /*0000*/ 	.byte	0x04, 0x37
        /*0002*/ 	.short	(.L_93 - .L_92)
.L_92:
        /*0004*/ 	.word	0x00000082


	//----- nvinfo : EIATTR_KPARAM_INFO
	.align		4
.L_93:
        /*0008*/ 	.byte	0x04, 0x17
        /*000a*/ 	.short	(.L_95 - .L_94)
.L_94:
        /*000c*/ 	.word	0x00000000
        /*0010*/ 	.short	0x000e
        /*0012*/ 	.short	0x0058
        /*0014*/ 	.byte	0x00, 0xf0, 0x11, 0x00


	//----- nvinfo : EIATTR_KPARAM_INFO
	.align		4
.L_95:
        /*0018*/ 	.byte	0x04, 0x17
        /*001a*/ 	.short	(.L_97 - .L_96)
.L_96:
        /*001c*/ 	.word	0x00000000
        /*0020*/ 	.short	0x000d
        /*0022*/ 	.short	0x0050
        /*0024*/ 	.byte	0x00, 0xf0, 0x21, 0x00


	//----- nvinfo : EIATTR_KPARAM_INFO
	.align		4
.L_97:
        /*0028*/ 	.byte	0x04, 0x17
        /*002a*/ 	.short	(.L_99 - .L_98)
.L_98:
        /*002c*/ 	.word	0x00000000
        /*0030*/ 	.short	0x000c
        /*0032*/ 	.short	0x004c
        /*0034*/ 	.byte	0x00, 0xf0, 0x05, 0x00


	//----- nvinfo : EIATTR_KPARAM_INFO
	.align		4
.L_99:
        /*0038*/ 	.byte	0x04, 0x17
        /*003a*/ 	.short	(.L_101 - .L_100)
.L_100:
        /*003c*/ 	.word	0x00000000
        /*0040*/ 	.short	0x000b
        /*0042*/ 	.short	0x0048
        /*0044*/ 	.byte	0x00, 0xf0, 0x11, 0x00


	//----- nvinfo : EIATTR_KPARAM_INFO
	.align		4
.L_101:
        /*0048*/ 	.byte	0x04, 0x17
        /*004a*/ 	.short	(.L_103 - .L_102)
.L_102:
        /*004c*/ 	.word	0x00000000
        /*0050*/ 	.short	0x000a
        /*0052*/ 	.short	0x0040
        /*0054*/ 	.byte	0x00, 0xf0, 0x21, 0x00


	//----- nvinfo : EIATTR_KPARAM_INFO
	.align		4
.L_103:
        /*0058*/ 	.byte	0x04, 0x17
        /*005a*/ 	.short	(.L_105 - .L_104)
.L_104:
        /*005c*/ 	.word	0x00000000
        /*0060*/ 	.short	0x0009
        /*0062*/ 	.short	0x0038
        /*0064*/ 	.byte	0x00, 0xf0, 0x11, 0x00


	//----- nvinfo : EIATTR_KPARAM_INFO
	.align		4
.L_105:
        /*0068*/ 	.byte	0x04, 0x17
        /*006a*/ 	.short	(.L_107 - .L_106)
.L_106:
        /*006c*/ 	.word	0x00000000
        /*0070*/ 	.short	0x0008
        /*0072*/ 	.short	0x0034
        /*0074*/ 	.byte	0x00, 0xf0, 0x11, 0x00


	//----- nvinfo : EIATTR_KPARAM_INFO
	.align		4
.L_107:
        /*0078*/ 	.byte	0x04, 0x17
        /*007a*/ 	.short	(.L_109 - .L_108)
.L_108:
        /*007c*/ 	.word	0x00000000
        /*0080*/ 	.short	0x0007
        /*0082*/ 	.short	0x0030
        /*0084*/ 	.byte	0x00, 0xf0, 0x11, 0x00


	//----- nvinfo : EIATTR_KPARAM_INFO
	.align		4
.L_109:
        /*0088*/ 	.byte	0x04, 0x17
        /*008a*/ 	.short	(.L_111 - .L_110)
.L_110:
        /*008c*/ 	.word	0x00000000
        /*0090*/ 	.short	0x0006
        /*0092*/ 	.short	0x002c
        /*0094*/ 	.byte	0x00, 0xf0, 0x11, 0x00


	//----- nvinfo : EIATTR_KPARAM_INFO
	.align		4
.L_111:
        /*0098*/ 	.byte	0x04, 0x17
        /*009a*/ 	.short	(.L_113 - .L_112)
.L_112:
        /*009c*/ 	.word	0x00000000
        /*00a0*/ 	.short	0x0005
        /*00a2*/ 	.short	0x0028
        /*00a4*/ 	.byte	0x00, 0xf0, 0x11, 0x00


	//----- nvinfo : EIATTR_KPARAM_INFO
	.align		4
.L_113:
        /*00a8*/ 	.byte	0x04, 0x17
        /*00aa*/ 	.short	(.L_115 - .L_114)
.L_114:
        /*00ac*/ 	.word	0x00000000
        /*00b0*/ 	.short	0x0004
        /*00b2*/ 	.short	0x0020
        /*00b4*/ 	.byte	0x00, 0xf0, 0x21, 0x00


	//----- nvinfo : EIATTR_KPARAM_INFO
	.align		4
.L_115:
        /*00b8*/ 	.byte	0x04, 0x17
        /*00ba*/ 	.short	(.L_117 - .L_116)
.L_116:
        /*00bc*/ 	.word	0x00000000
        /*00c0*/ 	.short	0x0003
        /*00c2*/ 	.short	0x0018
        /*00c4*/ 	.byte	0x00, 0xf0, 0x21, 0x00


	//----- nvinfo : EIATTR_KPARAM_INFO
	.align		4
.L_117:
        /*00c8*/ 	.byte	0x04, 0x17
        /*00ca*/ 	.short	(.L_119 - .L_118)
.L_118:
        /*00cc*/ 	.word	0x00000000
        /*00d0*/ 	.short	0x0002
        /*00d2*/ 	.short	0x0010
        /*00d4*/ 	.byte	0x00, 0xf0, 0x21, 0x00


	//----- nvinfo : EIATTR_KPARAM_INFO
	.align		4
.L_119:
        /*00d8*/ 	.byte	0x04, 0x17
        /*00da*/ 	.short	(.L_121 - .L_120)
.L_120:
        /*00dc*/ 	.word	0x00000000
        /*00e0*/ 	.short	0x0001
        /*00e2*/ 	.short	0x0008
        /*00e4*/ 	.byte	0x00, 0xf0, 0x21, 0x00


	//----- nvinfo : EIATTR_KPARAM_INFO
	.align		4
.L_121:
        /*00e8*/ 	.byte	0x04, 0x17
        /*00ea*/ 	.short	(.L_123 - .L_122)
.L_122:
        /*00ec*/ 	.word	0x00000000
        /*00f0*/ 	.short	0x0000
        /*00f2*/ 	.short	0x0000
        /*00f4*/ 	.byte	0x00, 0xf0, 0x21, 0x00


	//----- nvinfo : EIATTR_SPARSE_MMA_MASK
	.align		4
.L_123:
        /*00f8*/ 	.byte	0x03, 0x50
        /*00fa*/ 	.short	0x0000


	//----- nvinfo : EIATTR_MAXREG_COUNT
	.align		4
        /*00fc*/ 	.byte	0x03, 0x1b
        /*00fe*/ 	.short	0x00ff


	//----- nvinfo : EIATTR_NUM_BARRIERS
	.align		4
        /*0100*/ 	.byte	0x02, 0x4c
        /*0102*/ 	.byte	0x01
	.zero		1


	//----- nvinfo : EIATTR_MERCURY_ISA_VERSION
	.align		4
        /*0104*/ 	.byte	0x03, 0x5f
        /*0106*/ 	.short	0x0101


	//----- nvinfo : EIATTR_EXIT_INSTR_OFFSETS
	.align		4
        /*0108*/ 	.byte	0x04, 0x1c
        /*010a*/ 	.short	(.L_125 - .L_124)


	//   ....[0]....
.L_124:
        /*010c*/ 	.word	0x000007e0


	//   ....[1]....
        /*0110*/ 	.word	0x000032a0


	//   ....[2]....
        /*0114*/ 	.word	0x000035b0


	//   ....[3]....
        /*0118*/ 	.word	0x00003890


	//   ....[4]....
        /*011c*/ 	.word	0x00003a50


	//   ....[5]....
        /*0120*/ 	.word	0x00003b00


	//   ....[6]....
        /*0124*/ 	.word	0x00003b40


	//----- nvinfo : EIATTR_CRS_STACK_SIZE
	.align		4
.L_125:
        /*0128*/ 	.byte	0x04, 0x1e
        /*012a*/ 	.short	(.L_127 - .L_126)
.L_126:
        /*012c*/ 	.word	0x00000000


	//----- nvinfo : EIATTR_CBANK_PARAM_SIZE
	.align		4
.L_127:
        /*0130*/ 	.byte	0x03, 0x19
        /*0132*/ 	.short	0x005c


	//----- nvinfo : EIATTR_PARAM_CBANK
	.align		4
        /*0134*/ 	.byte	0x04, 0x0a
        /*0136*/ 	.short	(.L_129 - .L_128)
	.align		4
.L_128:
        /*0138*/ 	.word	index@(.nv.constant0._Z28gemm_half_q_half_gptq_kernelILi3ELb0ELb0EEvPK6__halfPKjS4_S2_PS0_iiiiiPKtibS2_i)
        /*013c*/ 	.short	0x0210
        /*013e*/ 	.short	0x005c


	//----- nvinfo : EIATTR_SW_WAR
	.align		4
.L_129:
        /*0140*/ 	.byte	0x04, 0x36
        /*0142*/ 	.short	(.L_131 - .L_130)
.L_130:
        /*0144*/ 	.word	0x00000008
.L_131:


//--------------------- .nv.info._Z28gemm_half_q_half_gptq_kernelILi2ELb0ELb0EEvPK6__halfPKjS4_S2_PS0_iiiiiPKtibS2_i --------------------------
	.section	.nv.info._Z28gemm_half_q_half_gptq_kernelILi2ELb0ELb0EEvPK6__halfPKjS4_S2_PS0_iiiiiPKtibS2_i,"",@"SHT_CUDA_INFO"
	.sectionflags	@""
	.align	4


	//----- nvinfo : EIATTR_CUDA_API_VERSION
	.align		4
        /*0000*/ 	.byte	0x04, 0x37
        /*0002*/ 	.short	(.L_133 - .L_132)
.L_132:
        /*0004*/ 	.word	0x00000082


	//----- nvinfo : EIATTR_KPARAM_INFO
	.align		4
.L_133:
        /*0008*/ 	.byte	0x04, 0x17
        /*000a*/ 	.short	(.L_135 - .L_134)
.L_134:
        /*000c*/ 	.word	0x00000000
        /*0010*/ 	.short	0x000e
        /*0012*/ 	.short	0x0058
        /*0014*/ 	.byte	0x00, 0xf0, 0x11, 0x00


	//----- nvinfo : EIATTR_KPARAM_INFO
	.align		4
.L_135:
        /*0018*/ 	.byte	0x04, 0x17
        /*001a*/ 	.short	(.L_137 - .L_136)
.L_136:
        /*001c*/ 	.word	0x00000000
        /*0020*/ 	.short	0x000d
        /*0022*/ 	.short	0x0050
        /*0024*/ 	.byte	0x00, 0xf0, 0x21, 0x00


	//----- nvinfo : EIATTR_KPARAM_INFO
	.align		4
.L_137:
        /*0028*/ 	.byte	0x04, 0x17
        /*002a*/ 	.short	(.L_139 - .L_138)
.L_138:
        /*002c*/ 	.word	0x00000000
        /*0030*/ 	.short	0x000c
        /*0032*/ 	.short	0x004c
        /*0034*/ 	.byte	0x00, 0xf0, 0x05, 0x00


	//----- nvinfo : EIATTR_KPARAM_INFO
	.align		4
.L_139:
        /*0038*/ 	.byte	0x04, 0x17
        /*003a*/ 	.short	(.L_141 - .L_140)
.L_140:
        /*003c*/ 	.word	0x00000000
        /*0040*/ 	.short	0x000b
        /*0042*/ 	.short	0x0048
        /*0044*/ 	.byte	0x00, 0xf0, 0x11, 0x00


	//----- nvinfo : EIATTR_KPARAM_INFO
	.align		4
.L_141:
        /*0048*/ 	.byte	0x04, 0x17
        /*004a*/ 	.short	(.L_143 - .L_142)
.L_142:
        /*004c*/ 	.word	0x00000000
        /*0050*/ 	.short	0x000a
        /*0052*/ 	.short	0x0040
        /*0054*/ 	.byte	0x00, 0xf0, 0x21, 0x00


	//----- nvinfo : EIATTR_KPARAM_INFO
	.align		4
.L_143:
        /*0058*/ 	.byte	0x04, 0x17
        /*005a*/ 	.short	(.L_145 - .L_144)
.L_144:
        /*005c*/ 	.word	0x00000000
        /*0060*/ 	.short	0x0009
        /*0062*/ 	.short	0x0038
        /*0064*/ 	.byte	0x00, 0xf0, 0x11, 0x00


	//----- nvinfo : EIATTR_KPARAM_INFO
	.align		4
.L_145:
        /*0068*/ 	.byte	0x04, 0x17
        /*006a*/ 	.short	(.L_147 - .L_146)
.L_146:
        /*006c*/ 	.word	0x00000000
        /*0070*/ 	.short	0x0008
        /*0072*/ 	.short	0x0034
        /*0074*/ 	.byte	0x00, 0xf0, 0x11, 0x00


	//----- nvinfo : EIATTR_KPARAM_INFO
	.align		4
.L_147:
        /*0078*/ 	.byte	0x04, 0x17
        /*007a*/ 	.short	(.L_149 - .L_148)
.L_148:
        /*007c*/ 	.word	0x00000000
        /*0080*/ 	.short	0x0007
        /*0082*/ 	.short	0x0030
        /*0084*/ 	.byte	0x00, 0xf0, 0x11, 0x00


	//----- nvinfo : EIATTR_KPARAM_INFO
	.align		4
.L_149:
        /*0088*/ 	.byte	0x04, 0x17
        /*008a*/ 	.short	(.L_151 - .L_150)
.L_150:
        /*008c*/ 	.word	0x00000000
        /*0090*/ 	.short	0x0006
        /*0092*/ 	.short	0x002c
        /*0094*/ 	.byte	0x00, 0xf0, 0x11, 0x00


	//----- nvinfo : EIATTR_KPARAM_INFO
	.align		4
.L_151:
        /*0098*/ 	.byte	0x04, 0x17
        /*009a*/ 	.short	(.L_153 - .L_152)
.L_152:
        /*009c*/ 	.word	0x00000000
        /*00a0*/ 	.short	0x0005
        /*00a2*/ 	.short	0x0028
        /*00a4*/ 	.byte	0x00, 0xf0, 0x11, 0x00


	//----- nvinfo : EIATTR_KPARAM_INFO
	.align		4
.L_153:
        /*00a8*/ 	.byte	0x04, 0x17
        /*00aa*/ 	.short	(.L_155 - .L_154)
.L_154:
        /*00ac*/ 	.word	0x00000000
        /*00b0*/ 	.short	0x0004
        /*00b2*/ 	.short	0x0020
        /*00b4*/ 	.byte	0x00, 0xf0, 0x21, 0x00


	//----- nvinfo : EIATTR_KPARAM_INFO
	.align		4
.L_155:
        /*00b8*/ 	.byte	0x04, 0x17
        /*00ba*/ 	.short	(.L_157 - .L_156)
.L_156:
        /*00bc*/ 	.word	0x00000000
        /*00c0*/ 	.short	0x0003
        /*00c2*/ 	.short	0x0018
        /*00c4*/ 	.byte	0x00, 0xf0, 0x21, 0x00


	//----- nvinfo : EIATTR_KPARAM_INFO
	.align		4
.L_157:
        /*00c8*/ 	.byte	0x04, 0x17
        /*00ca*/ 	.short	(.L_159 - .L_158)
.L_158:
        /*00cc*/ 	.word	0x00000000
        /*00d0*/ 	.short	0x0002
        /*00d2*/ 	.short	0x0010
        /*00d4*/ 	.byte	0x00, 0xf0, 0x21, 0x00


	//----- nvinfo : EIATTR_KPARAM_INFO
	.align		4
.L_159:
        /*00d8*/ 	.byte	0x04, 0x17
        /*00da*/ 	.short	(.L_161 - .L_160)
.L_160:
        /*00dc*/ 	.word	0x00000000
        /*00e0*/ 	.short	0x0001
        /*00e2*/ 	.short	0x0008
        /*00e4*/ 	.byte	0x00, 0xf0, 0x21, 0x00


	//----- nvinfo : EIATTR_KPARAM_INFO
	.align		4
.L_161:
        /*00e8*/ 	.byte	0x04, 0x17
        /*00ea*/ 	.short	(.L_163 - .L_162)
.L_162:
        /*00ec*/ 	.word	0x00000000
        /*00f0*/ 	.short	0x0000
        /*00f2*/ 	.short	0x0000
        /*00f4*/ 	.byte	0x00, 0xf0, 0x21, 0x00


	//----- nvinfo : EIATTR_SPARSE_MMA_MASK
	.align		4
.L_163:
        /*00f8*/ 	.byte	0x03, 0x50
        /*00fa*/ 	.short	0x0000


	//----- nvinfo : EIATTR_MAXREG_COUNT
	.align		4
        /*00fc*/ 	.byte	0x03, 0x1b
        /*00fe*/ 	.short	0x00ff


	//----- nvinfo : EIATTR_NUM_BARRIERS
	.align		4
        /*0100*/ 	.byte	0x02, 0x4c
        /*0102*/ 	.byte	0x01
	.zero		1


	//----- nvinfo : EIATTR_MERCURY_ISA_VERSION
	.align		4
        /*0104*/ 	.byte	0x03, 0x5f
        /*0106*/ 	.short	0x0101


	//----- nvinfo : EIATTR_EXIT_INSTR_OFFSETS
	.align		4
        /*0108*/ 	.byte	0x04, 0x1c
        /*010a*/ 	.short	(.L_165 - .L_164)


	//   ....[0]....
.L_164:
        /*010c*/ 	.word	0x00000850


	//   ....[1]....
        /*0110*/ 	.word	0x00002d90


	//   ....[2]....
        /*0114*/ 	.word	0x000030b0


	//   ....[3]....
        /*0118*/ 	.word	0x00003270


	//   ....[4]....
        /*011c*/ 	.word	0x00003320


	//   ....[5]....
        /*0120*/ 	.word	0x00003360


	//----- nvinfo : EIATTR_CRS_STACK_SIZE
	.align		4
.L_165:
        /*0124*/ 	.byte	0x04, 0x1e
        /*0126*/ 	.short	(.L_167 - .L_166)
.L_166:
        /*0128*/ 	.word	0x00000000


	//----- nvinfo : EIATTR_CBANK_PARAM_SIZE
	.align		4
.L_167:
        /*012c*/ 	.byte	0x03, 0x19
        /*012e*/ 	.short	0x005c


	//----- nvinfo : EIATTR_PARAM_CBANK
	.align		4
        /*0130*/ 	.byte	0x04, 0x0a
        /*0132*/ 	.short	(.L_169 - .L_168)
	.align		4
.L_168:
        /*0134*/ 	.word	index@(.nv.constant0._Z28gemm_half_q_half_gptq_kernelILi2ELb0ELb0EEvPK6__halfPKjS4_S2_PS0_iiiiiPKtibS2_i)
        /*0138*/ 	.short	0x0210
        /*013a*/ 	.short	0x005c


	//----- nvinfo : EIATTR_SW_WAR
	.align		4
.L_169:
        /*013c*/ 	.byte	0x04, 0x36
        /*013e*/ 	.short	(.L_171 - .L_170)
.L_170:
        /*0140*/ 	.word	0x00000008
.L_171:


//--------------------- .nv.info._Z28gemm_half_q_half_gptq_kernelILi1ELb0ELb0EEvPK6__halfPKjS4_S2_PS0_iiiiiPKtibS2_i --------------------------
	.section	.nv.info._Z28gemm_half_q_half_gptq_kernelILi1ELb0ELb0EEvPK6__halfPKjS4_S2_PS0_iiiiiPKtibS2_i,"",@"SHT_CUDA_INFO"
	.sectionflags	@""
	.align	4


	//----- nvinfo : EIATTR_CUDA_API_VERSION
	.align		4
        /*0000*/ 	.byte	0x04, 0x37
        /*0002*/ 	.short	(.L_173 - .L_172)
.L_172:
        /*0004*/ 	.word	0x00000082


	//----- nvinfo : EIATTR_KPARAM_INFO
	.align		4
.L_173:
        /*0008*/ 	.byte	0x04, 0x17
        /*000a*/ 	.short	(.L_175 - .L_174)
.L_174:
        /*000c*/ 	.word	0x00000000
        /*0010*/ 	.short	0x000e
        /*0012*/ 	.short	0x0058
        /*0014*/ 	.byte	0x00, 0xf0, 0x11, 0x00


	//----- nvinfo : EIATTR_KPARAM_INFO
	.align		4
.L_175:
        /*0018*/ 	.byte	0x04, 0x17
        /*001a*/ 	.short	(.L_177 - .L_176)
.L_176:
        /*001c*/ 	.word	0x00000000
        /*0020*/ 	.short	0x000d
        /*0022*/ 	.short	0x0050
        /*0024*/ 	.byte	0x00, 0xf0, 0x21, 0x00


	//----- nvinfo : EIATTR_KPARAM_INFO
	.align		4
.L_177:
        /*0028*/ 	.byte	0x04, 0x17
        /*002a*/ 	.short	(.L_179 - .L_178)
.L_178:
        /*002c*/ 	.word	0x00000000
        /*0030*/ 	.short	0x000c
        /*0032*/ 	.short	0x004c
        /*0034*/ 	.byte	0x00, 0xf0, 0x05, 0x00


	//----- nvinfo : EIATTR_KPARAM_INFO
	.align		4
.L_179:
        /*0038*/ 	.byte	0x04, 0x17
        /*003a*/ 	.short	(.L_181 - .L_180)
.L_180:
        /*003c*/ 	.word	0x00000000
        /*0040*/ 	.short	0x000b
        /*0042*/ 	.short	0x0048
        /*0044*/ 	.byte	0x00, 0xf0, 0x11, 0x00


	//----- nvinfo : EIATTR_KPARAM_INFO
	.align		4
.L_181:
        /*0048*/ 	.byte	0x04, 0x17
        /*004a*/ 	.short	(.L_183 - .L_182)
.L_182:
        /*004c*/ 	.word	0x00000000
        /*0050*/ 	.short	0x000a
        /*0052*/ 	.short	0x0040
        /*0054*/ 	.byte	0x00, 0xf0, 0x21, 0x00


	//----- nvinfo : EIATTR_KPARAM_INFO
	.align		4
.L_183:
        /*0058*/ 	.byte	0x04, 0x17
        /*005a*/ 	.short	(.L_185 - .L_184)
.L_184:
        /*005c*/ 	.word	0x00000000
        /*0060*/ 	.short	0x0009
        /*0062*/ 	.short	0x0038
        /*0064*/ 	.byte	0x00, 0xf0, 0x11, 0x00


	//----- nvinfo : EIATTR_KPARAM_INFO
	.align		4
.L_185:
        /*0068*/ 	.byte	0x04, 0x17
        /*006a*/ 	.short	(.L_187 - .L_186)
.L_186:
        /*006c*/ 	.word	0x00000000
        /*0070*/ 	.short	0x0008
        /*0072*/ 	.short	0x0034
        /*0074*/ 	.byte	0x00, 0xf0, 0x11, 0x00


	//----- nvinfo : EIATTR_KPARAM_INFO
	.align		4
.L_187:
        /*0078*/ 	.byte	0x04, 0x17
        /*007a*/ 	.short	(.L_189 - .L_188)
.L_188:
        /*007c*/ 	.word	0x00000000
        /*0080*/ 	.short	0x0007
        /*0082*/ 	.short	0x0030
        /*0084*/ 	.byte	0x00, 0xf0, 0x11, 0x00


	//----- nvinfo : EIATTR_KPARAM_INFO
	.align		4
.L_189:
        /*0088*/ 	.byte	0x04, 0x17
        /*008a*/ 	.short	(.L_191 - .L_190)
.L_190:
        /*008c*/ 	.word	0x00000000
        /*0090*/ 	.short	0x0006
        /*0092*/ 	.short	0x002c
        /*0094*/ 	.byte	0x00, 0xf0, 0x11, 0x00


	//----- nvinfo : EIATTR_KPARAM_INFO
	.align		4
.L_191:
        /*0098*/ 	.byte	0x04, 0x17
        /*009a*/ 	.short	(.L_193 - .L_192)
.L_192:
        /*009c*/ 	.word	0x00000000
        /*00a0*/ 	.short	0x0005
        /*00a2*/ 	.short	0x0028
        /*00a4*/ 	.byte	0x00, 0xf0, 0x11, 0x00


	//----- nvinfo : EIATTR_KPARAM_INFO
	.align		4
.L_193:
        /*00a8*/ 	.byte	0x04, 0x17
        /*00aa*/ 	.short	(.L_195 - .L_194)
.L_194:
        /*00ac*/ 	.word	0x00000000
        /*00b0*/ 	.short	0x0004
        /*00b2*/ 	.short	0x0020
        /*00b4*/ 	.byte	0x00, 0xf0, 0x21, 0x00


	//----- nvinfo : EIATTR_KPARAM_INFO
	.align		4
.L_195:
        /*00b8*/ 	.byte	0x04, 0x17
        /*00ba*/ 	.short	(.L_197 - .L_196)
.L_196:
        /*00bc*/ 	.word	0x00000000
        /*00c0*/ 	.short	0x0003
        /*00c2*/ 	.short	0x0018
        /*00c4*/ 	.byte	0x00, 0xf0, 0x21, 0x00


	//----- nvinfo : EIATTR_KPARAM_INFO
	.align		4
.L_197:
        /*00c8*/ 	.byte	0x04, 0x17
        /*00ca*/ 	.short	(.L_199 - .L_198)
.L_198:
        /*00cc*/ 	.word	0x00000000
        /*00d0*/ 	.short	0x0002
        /*00d2*/ 	.short	0x0010
        /*00d4*/ 	.byte	0x00, 0xf0, 0x21, 0x00


	//----- nvinfo : EIATTR_KPARAM_INFO
	.align		4
.L_199:
        /*00d8*/ 	.byte	0x04, 0x17
        /*00da*/ 	.short	(.L_201 - .L_200)
.L_200:
        /*00dc*/ 	.word	0x00000000
        /*00e0*/ 	.short	0x0001
        /*00e2*/ 	.short	0x0008
        /*00e4*/ 	.byte	0x00, 0xf0, 0x21, 0x00


	//----- nvinfo : EIATTR_KPARAM_INFO
	.align		4
.L_201:
        /*00e8*/ 	.byte	0x04, 0x17
        /*00ea*/ 	.short	(.L_203 - .L_202)
.L_202:
        /*00ec*/ 	.word	0x00000000
        /*00f0*/ 	.short	0x0000
        /*00f2*/ 	.short	0x0000
        /*00f4*/ 	.byte	0x00, 0xf0, 0x21, 0x00


	//----- nvinfo : EIATTR_SPARSE_MMA_MASK
	.align		4
.L_203:
        /*00f8*/ 	.byte	0x03, 0x50
        /*00fa*/ 	.short	0x0000


	//----- nvinfo : EIATTR_MAXREG_COUNT
	.align		4
        /*00fc*/ 	.byte	0x03, 0x1b
        /*00fe*/ 	.short	0x00ff


	//----- nvinfo : EIATTR_NUM_BARRIERS
	.align		4
        /*0100*/ 	.byte	0x02, 0x4c
        /*0102*/ 	.byte	0x01
	.zero		1


	//----- nvinfo : EIATTR_MERCURY_ISA_VERSION
	.align		4
        /*0104*/ 	.byte	0x03, 0x5f
        /*0106*/ 	.short	0x0101


	//----- nvinfo : EIATTR_EXIT_INSTR_OFFSETS
	.align		4
        /*0108*/ 	.byte	0x04, 0x1c
        /*010a*/ 	.short	(.L_205 - .L_204)


	//   ....[0]....
.L_204:
        /*010c*/ 	.word	0x000002f0


	//   ....[1]....
        /*0110*/ 	.word	0x00002090


	//   ....[2]....
        /*0114*/ 	.word	0x00002270


	//   ....[3]....
        /*0118*/ 	.word	0x00002320


	//   ....[4]....
        /*011c*/ 	.word	0x00002360


	//----- nvinfo : EIATTR_CRS_STACK_SIZE
	.align		4
.L_205:
        /*0120*/ 	.byte	0x04, 0x1e
        /*0122*/ 	.short	(.L_207 - .L_206)
.L_206:
        /*0124*/ 	.word	0x00000000


	//----- nvinfo : EIATTR_CBANK_PARAM_SIZE
	.align		4
.L_207:
        /*0128*/ 	.byte	0x03, 0x19
        /*012a*/ 	.short	0x005c


	//----- nvinfo : EIATTR_PARAM_CBANK
	.align		4
        /*012c*/ 	.byte	0x04, 0x0a
        /*012e*/ 	.short	(.L_209 - .L_208)
	.align		4
.L_208:
        /*0130*/ 	.word	index@(.nv.constant0._Z28gemm_half_q_half_gptq_kernelILi1ELb0ELb0EEvPK6__halfPKjS4_S2_PS0_iiiiiPKtibS2_i)
        /*0134*/ 	.short	0x0210
        /*0136*/ 	.short	0x005c


	//----- nvinfo : EIATTR_SW_WAR
	.align		4
.L_209:
        /*0138*/ 	.byte	0x04, 0x36
        /*013a*/ 	.short	(.L_211 - .L_210)
.L_210:
        /*013c*/ 	.word	0x00000008
.L_211:


//--------------------- .nv.callgraph             --------------------------
	.section	.nv.callgraph,"",@"SHT_CUDA_CALLGRAPH"
	.align	4
	.sectionentsize	8
	.align		4
        /*0000*/ 	.word	0x00000000
	.align		4
        /*0004*/ 	.word	0xffffffff
	.align		4
        /*0008*/ 	.word	0x00000000
	.align		4
        /*000c*/ 	.word	0xfffffffe
	.align		4
        /*0010*/ 	.word	0x00000000
	.align		4
        /*0014*/ 	.word	0xfffffffd
	.align		4
        /*0018*/ 	.word	0x00000000
	.align		4
        /*001c*/ 	.word	0xfffffffc


//--------------------- .nv.constant4             --------------------------
	.section	.nv.constant4,"a",@progbits
	.align	8
	.align		8
.nv.constant4:
        /*0000*/ 	.dword	_ZN45_INTERNAL_73ab5138_14_unit_gptq_1_cu_beec7a664cuda3std3__45__cpo5beginE
	.align		8
        /*0008*/ 	.dword	_ZN45_INTERNAL_73ab5138_14_unit_gptq_1_cu_beec7a664cuda3std3__45__cpo3endE
	.align		8
        /*0010*/ 	.dword	_ZN45_INTERNAL_73ab5138_14_unit_gptq_1_cu_beec7a664cuda3std3__45__cpo6cbeginE
	.align		8
        /*0018*/ 	.dword	_ZN45_INTERNAL_73ab5138_14_unit_gptq_1_cu_beec7a664cuda3std3__45__cpo4cendE
	.align		8
        /*0020*/ 	.dword	_ZN45_INTERNAL_73ab5138_14_unit_gptq_1_cu_beec7a664cuda3std3__45__cpo6rbeginE
	.align		8
        /*0028*/ 	.dword	_ZN45_INTERNAL_73ab5138_14_unit_gptq_1_cu_beec7a664cuda3std3__45__cpo4rendE
	.align		8
        /*0030*/ 	.dword	_ZN45_INTERNAL_73ab5138_14_unit_gptq_1_cu_beec7a664cuda3std3__45__cpo7crbeginE
	.align		8
        /*0038*/ 	.dword	_ZN45_INTERNAL_73ab5138_14_unit_gptq_1_cu_beec7a664cuda3std3__45__cpo5crendE
	.align		8
        /*0040*/ 	.dword	_ZN45_INTERNAL_73ab5138_14_unit_gptq_1_cu_beec7a664cuda3std3__447_GLOBAL__N__73ab5138_14_unit_gptq_1_cu_beec7a666ignoreE
	.align		8
        /*0048*/ 	.dword	_ZN45_INTERNAL_73ab5138_14_unit_gptq_1_cu_beec7a664cuda3std3__419piecewise_constructE
	.align		8
        /*0050*/ 	.dword	_ZN45_INTERNAL_73ab5138_14_unit_gptq_1_cu_beec7a664cuda3std3__48in_placeE
	.align		8
        /*0058*/ 	.dword	_ZN45_INTERNAL_73ab5138_14_unit_gptq_1_cu_beec7a664cuda3std3__420unreachable_sentinelE
	.align		8
        /*0060*/ 	.dword	_ZN45_INTERNAL_73ab5138_14_unit_gptq_1_cu_beec7a664cuda3std6ranges3__45__cpo4swapE
	.align		8
        /*0068*/ 	.dword	_ZN45_INTERNAL_73ab5138_14_unit_gptq_1_cu_beec7a664cuda3std6ranges3__45__cpo9iter_moveE
	.align		8
        /*0070*/ 	.dword	_ZN45_INTERNAL_73ab5138_14_unit_gptq_1_cu_beec7a664cuda3std6ranges3__45__cpo5beginE
	.align		8
        /*0078*/ 	.dword	_ZN45_INTERNAL_73ab5138_14_unit_gptq_1_cu_beec7a664cuda3std6ranges3__45__cpo3endE
	.align		8
        /*0080*/ 	.dword	_ZN45_INTERNAL_73ab5138_14_unit_gptq_1_cu_beec7a664cuda3std6ranges3__45__cpo6cbeginE
	.align		8
        /*0088*/ 	.dword	_ZN45_INTERNAL_73ab5138_14_unit_gptq_1_cu_beec7a664cuda3std6ranges3__45__cpo4cendE
	.align		8
        /*0090*/ 	.dword	_ZN45_INTERNAL_73ab5138_14_unit_gptq_1_cu_beec7a664cuda3std6ranges3__45__cpo7advanceE
	.align		8
        /*0098*/ 	.dword	_ZN45_INTERNAL_73ab5138_14_unit_gptq_1_cu_beec7a664cuda3std6ranges3__45__cpo9iter_swapE
	.align		8
        /*00a0*/ 	.dword	_ZN45_INTERNAL_73ab5138_14_unit_gptq_1_cu_beec7a664cuda3std6ranges3__45__cpo4nextE
	.align		8
        /*00a8*/ 	.dword	_ZN45_INTERNAL_73ab5138_14_unit_gptq_1_cu_beec7a664cuda3std6ranges3__45__cpo4prevE
	.align		8
        /*00b0*/ 	.dword	_ZN45_INTERNAL_73ab5138_14_unit_gptq_1_cu_beec7a664cuda3std6ranges3__45__cpo4dataE
	.align		8
        /*00b8*/ 	.dword	_ZN45_INTERNAL_73ab5138_14_unit_gptq_1_cu_beec7a664cuda3std6ranges3__45__cpo5cdataE
	.align		8
        /*00c0*/ 	.dword	_ZN45_INTERNAL_73ab5138_14_unit_gptq_1_cu_beec7a664cuda3std6ranges3__45__cpo4sizeE
	.align		8
        /*00c8*/ 	.dword	_ZN45_INTERNAL_73ab5138_14_unit_gptq_1_cu_beec7a664cuda3std6ranges3__45__cpo5ssizeE
	.align		8
        /*00d0*/ 	.dword	_ZN45_INTERNAL_73ab5138_14_unit_gptq_1_cu_beec7a664cuda3std6ranges3__45__cpo8distanceE
	.align		8
        /*00d8*/ 	.dword	_ZN45_INTERNAL_73ab5138_14_unit_gptq_1_cu_beec7a666thrust23THRUST_300001_SM_900_NS6system6detail10sequential3seqE


//--------------------- .text._Z28gemm_half_q_half_gptq_kernelILi4ELb0ELb0EEvPK6__halfPKjS4_S2_PS0_iiiiiPKtibS2_i --------------------------
	.section	.text._Z28gemm_half_q_half_gptq_kernelILi4ELb0ELb0EEvPK6__halfPKjS4_S2_PS0_iiiiiPKtibS2_i,"ax",@progbits
	.align	128
        .global         _Z28gemm_half_q_half_gptq_kernelILi4ELb0ELb0EEvPK6__halfPKjS4_S2_PS0_iiiiiPKtibS2_i
        .type           _Z28gemm_half_q_half_gptq_kernelILi4ELb0ELb0EEvPK6__halfPKjS4_S2_PS0_iiiiiPKtibS2_i,@function
        .size           _Z28gemm_half_q_half_gptq_kernelILi4ELb0ELb0EEvPK6__halfPKjS4_S2_PS0_iiiiiPKtibS2_i,(.L_x_133 - _Z28gemm_half_q_half_gptq_kernelILi4ELb0ELb0EEvPK6__halfPKjS4_S2_PS0_iiiiiPKtibS2_i)
        .other          _Z28gemm_half_q_half_gptq_kernelILi4ELb0ELb0EEvPK6__halfPKjS4_S2_PS0_iiiiiPKtibS2_i,@"STO_CUDA_ENTRY STV_DEFAULT"
_Z28gemm_half_q_half_gptq_kernelILi4ELb0ELb0EEvPK6__halfPKjS4_S2_PS0_iiiiiPKtibS2_i:
.text._Z28gemm_half_q_half_gptq_kernelILi4ELb0ELb0EEvPK6__halfPKjS4_S2_PS0_iiiiiPKtibS2_i:
[----:B------:R-:W-:Y:S01]  /*0000*/  LDC R1, c[0x0][0x28] ;  /* 0x00000a00ff017b82 */ /* 0x000fe20000000800 */
[----:B------:R-:W0:Y:S07]  /*0010*/  S2R R2, SR_CTAID.Y ;  /* 0x0000000000027919 */ /* 0x000e2e0000002600 */
[----:B------:R-:W0:Y:S01]  /*0020*/  LDC R3, c[0x0][0x238] ;  /* 0x00008e00ff037b82 */ /* 0x000e220000000800 */
[----:B------:R-:W-:Y:S01]  /*0030*/  ULDC.64 UR8, c[0x0][0x208] ;  /* 0x0000820000087ab9 */ /* 0x000fe20000000a00 */
[----:B------:R-:W-:Y:S01]  /*0040*/  BSSY B0, `(.L_x_0) ;  /* 0x0000077000007945 */ /* 0x000fe20003800000 */
[----:B------:R-:W1:Y:S01]  /*0050*/  S2R R16, SR_CTAID.Z ;  /* 0x0000000000107919 */ /* 0x000e620000002700 */
[----:B------:R-:W2:Y:S04]  /*0060*/  S2R R0, SR_TID.X ;  /* 0x0000000000007919 */ /* 0x000ea80000002100 */
[----:B------:R-:W3:Y:S08]  /*0070*/  LDC R19, c[0x0][0x240] ;  /* 0x00009000ff137b82 */ /* 0x000ef00000000800 */
[----:B------:R-:W4:Y:S01]  /*0080*/  S2UR UR4, SR_CTAID.X ;  /* 0x00000000000479c3 */ /* 0x000f220000002500 */
[----:B0-----:R-:W-:Y:S01]  /*0090*/  IMAD R3, R2, -0x4, R3 ;  /* 0xfffffffc02037824 */ /* 0x001fe200078e0203 */
[----:B-1----:R-:W-:-:S04]  /*00a0*/  SHF.L.U32 R37, R16, 0x7, RZ ;  /* 0x0000000710257819 */ /* 0x002fc800000006ff */
[----:B------:R-:W-:Y:S02]  /*00b0*/  ISETP.GE.AND P1, PT, R3, 0x1, PT ;  /* 0x000000010300780c */ /* 0x000fe40003f26270 */
[C---:B--2---:R-:W-:Y:S01]  /*00c0*/  IADD3 R5, R37.reuse, R0, RZ ;  /* 0x0000000025057210 */ /* 0x044fe20007ffe0ff */
[----:B----4-:R-:W-:Y:S01]  /*00d0*/  USHF.L.U32 UR4, UR4, 0x9, URZ ;  /* 0x0000000904047899 */ /* 0x010fe2000800063f */
[----:B---3--:R-:W-:Y:S02]  /*00e0*/  VIADDMNMX R40, R37, 0x80, R19, PT ;  /* 0x0000008025287846 */ /* 0x008fe40003800113 */
[----:B------:R-:W-:Y:S02]  /*00f0*/  VIMNMX R39, R3, 0x4, PT ;  /* 0x0000000403277848 */ /* 0x000fe40003fe0100 */
[----:B------:R-:W-:Y:S02]  /*0100*/  ISETP.GE.OR P0, PT, R5, R40, !P1 ;  /* 0x000000280500720c */ /* 0x000fe40004f06670 */
[----:B------:R-:W-:-:S11]  /*0110*/  LEA R38, R0, UR4, 0x2 ;  /* 0x0000000400267c11 */ /* 0x000fd6000f8e10ff */
[----:B------:R-:W-:Y:S05]  /*0120*/  @P0 BRA `(.L_x_1) ;  /* 0x0000000400a00947 */ /* 0x000fea0003800000 */
[----:B------:R-:W-:Y:S01]  /*0130*/  ULDC.64 UR6, c[0x0][0x250] ;  /* 0x0000940000067ab9 */ /* 0x000fe20000000a00 */
[----:B------:R-:W-:Y:S02]  /*0140*/  SHF.R.S32.HI R4, RZ, 0x1f, R5 ;  /* 0x0000001fff047819 */ /* 0x000fe40000011405 */
[----:B------:R-:W-:-:S04]  /*0150*/  ISETP.NE.U32.AND P0, PT, RZ, UR6, PT ;  /* 0x00000006ff007c0c */ /* 0x000fc8000bf05070 */
[----:B------:R-:W-:-:S13]  /*0160*/  ISETP.NE.AND.EX P0, PT, RZ, UR7, PT, P0 ;  /* 0x00000007ff007c0c */ /* 0x000fda000bf05300 */
[----:B------:R-:W-:Y:S05]  /*0170*/  @!P0 BRA `(.L_x_2) ;  /* 0x0000000000d08947 */ /* 0x000fea0003800000 */
[C---:B------:R-:W-:Y:S01]  /*0180*/  LEA R6, P0, R5.reuse, UR6, 0x1 ;  /* 0x0000000605067c11 */ /* 0x040fe2000f8008ff */
[----:B------:R-:W-:Y:S01]  /*0190*/  UMOV UR5, 0x400 ;  /* 0x0000040000057882 */ /* 0x000fe20000000000 */
[----:B------:R-:W-:Y:S02]  /*01a0*/  ULDC.64 UR10, c[0x0][0x210] ;  /* 0x00008400000a7ab9 */ /* 0x000fe40000000a00 */
[----:B------:R-:W-:-:S05]  /*01b0*/  LEA.HI.X R7, R5, UR7, R4, 0x1, P0 ;  /* 0x0000000705077c11 */ /* 0x000fca00080f0c04 */
[----:B------:R-:W2:Y:S01]  /*01c0*/  LDG.E.U16.CONSTANT R6, desc[UR8][R6.64] ;  /* 0x0000000806067981 */ /* 0x000ea2000c1e9500 */
[----:B------:R-:W0:Y:S01]  /*01d0*/  S2UR UR6, SR_CgaCtaId ;  /* 0x00000000000679c3 */ /* 0x000e220000008800 */
[----:B------:R-:W-:Y:S01]  /*01e0*/  IMAD R4, R2, R19, RZ ;  /* 0x0000001302047224 */ /* 0x000fe200078e02ff */
[----:B------:R-:W-:Y:S01]  /*01f0*/  ISETP.GT.AND P2, PT, R39, 0x3, PT ;  /* 0x000000032700780c */ /* 0x000fe20003f44270 */
[----:B------:R-:W-:-:S03]  /*0200*/  HFMA2.MMA R14, -RZ, RZ, 0, 0 ;  /* 0x00000000ff0e7435 */ /* 0x000fc600000001ff */
[----:B------:R-:W-:Y:S01]  /*0210*/  SHF.L.U32 R5, R4, 0x2, RZ ;  /* 0x0000000204057819 */ /* 0x000fe200000006ff */
[----:B0-----:R-:W-:-:S06]  /*0220*/  ULEA UR5, UR6, UR5, 0x18 ;  /* 0x0000000506057291 */ /* 0x001fcc000f8ec03f */
[----:B------:R-:W-:Y:S02]  /*0230*/  LEA R12, R0, UR5, 0x1 ;  /* 0x00000005000c7c11 */ /* 0x000fe4000f8e08ff */
[----:B--2---:R-:W-:-:S04]  /*0240*/  IADD3 R8, P0, R6, R5, RZ ;  /* 0x0000000506087210 */ /* 0x004fc80007f1e0ff */
[----:B------:R-:W-:Y:S02]  /*0250*/  LEA.HI.X.SX32 R5, R5, RZ, 0x1, P0 ;  /* 0x000000ff05057211 */ /* 0x000fe400000f0eff */
[----:B------:R-:W-:-:S04]  /*0260*/  LEA R4, P0, R8, UR10, 0x1 ;  /* 0x0000000a08047c11 */ /* 0x000fc8000f8008ff */
[----:B------:R-:W-:Y:S02]  /*0270*/  LEA.HI.X R5, R8, UR11, R5, 0x1, P0 ;  /* 0x0000000b08057c11 */ /* 0x000fe400080f0c05 */
[----:B------:R-:W-:Y:S01]  /*0280*/  PLOP3.LUT P0, PT, PT, PT, PT, 0x80, 0x0 ;  /* 0x000000000000781c */ /* 0x000fe20003f0f070 */
[----:B------:R-:W-:-:S12]  /*0290*/  @!P2 BRA `(.L_x_3) ;  /* 0x000000000048a947 */ /* 0x000fd80003800000 */
[----:B------:R-:W-:Y:S02]  /*02a0*/  PLOP3.LUT P0, PT, PT, PT, PT, 0x8, 0x0 ;  /* 0x000000000000781c */ /* 0x000fe40003f0e170 */
[----:B------:R-:W-:-:S11]  /*02b0*/  IADD3 R17, R39, -0x3, RZ ;  /* 0xfffffffd27117810 */ /* 0x000fd60007ffe0ff */
.L_x_4:
[C---:B------:R-:W-:Y:S01]  /*02c0*/  IMAD.WIDE R6, R19.reuse, 0x2, R4 ;  /* 0x0000000213067825 */ /* 0x040fe200078e0204 */
[----:B------:R0:W2:Y:S03]  /*02d0*/  LDG.E.U16.CONSTANT R13, desc[UR8][R4.64] ;  /* 0x00000008040d7981 */ /* 0x0000a6000c1e9500 */
[C---:B------:R-:W-:Y:S02]  /*02e0*/  IMAD.WIDE R8, R19.reuse, 0x2, R6 ;  /* 0x0000000213087825 */ /* 0x040fe400078e0206 */
[----:B------:R-:W3:Y:S02]  /*02f0*/  LDG.E.U16.CONSTANT R7, desc[UR8][R6.64] ;  /* 0x0000000806077981 */ /* 0x000ee4000c1e9500 */
[----:B------:R-:W-:Y:S02]  /*0300*/  IMAD.WIDE R10, R19, 0x2, R8 ;  /* 0x00000002130a7825 */ /* 0x000fe400078e0208 */
[----:B------:R-:W4:Y:S04]  /*0310*/  LDG.E.U16.CONSTANT R9, desc[UR8][R8.64] ;  /* 0x0000000808097981 */ /* 0x000f28000c1e9500 */
[----:B------:R-:W5:Y:S01]  /*0320*/  LDG.E.U16.CONSTANT R15, desc[UR8][R10.64] ;  /* 0x000000080a0f7981 */ /* 0x000f62000c1e9500 */
[----:B------:R-:W-:-:S04]  /*0330*/  IADD3 R14, R14, 0x4, RZ ;  /* 0x000000040e0e7810 */ /* 0x000fc80007ffe0ff */
[----:B------:R-:W-:Y:S01]  /*0340*/  ISETP.GE.AND P2, PT, R14, R17, PT ;  /* 0x000000110e00720c */ /* 0x000fe20003f46270 */
[----:B0-----:R-:W-:Y:S01]  /*0350*/  IMAD.WIDE R4, R19, 0x2, R10 ;  /* 0x0000000213047825 */ /* 0x001fe200078e020a */
[----:B--2---:R-:W-:Y:S04]  /*0360*/  STS.U16 [R12], R13 ;  /* 0x0000000d0c007388 */ /* 0x004fe80000000400 */
[----:B---3--:R-:W-:Y:S04]  /*0370*/  STS.U16 [R12+0x100], R7 ;  /* 0x000100070c007388 */ /* 0x008fe80000000400 */
[----:B----4-:R-:W-:Y:S04]  /*0380*/  STS.U16 [R12+0x200], R9 ;  /* 0x000200090c007388 */ /* 0x010fe80000000400 */
[----:B-----5:R0:W-:Y:S02]  /*0390*/  STS.U16 [R12+0x300], R15 ;  /* 0x0003000f0c007388 */ /* 0x0201e40000000400 */
[----:B0-----:R-:W-:Y:S01]  /*03a0*/  IADD3 R12, R12, 0x400, RZ ;  /* 0x000004000c0c7810 */ /* 0x001fe20007ffe0ff */
[----:B------:R-:W-:Y:S06]  /*03b0*/  @!P2 BRA `(.L_x_4) ;  /* 0xfffffffc00c0a947 */ /* 0x000fec000383ffff */
.L_x_3:
[----:B------:R-:W-:-:S04]  /*03c0*/  IADD3 R6, R39, -R14, RZ ;  /* 0x8000000e27067210 */ /* 0x000fc80007ffe0ff */
[----:B------:R-:W-:-:S13]  /*03d0*/  ISETP.GT.AND P2, PT, R6, 0x1, PT ;  /* 0x000000010600780c */ /* 0x000fda0003f44270 */
[C---:B------:R-:W-:Y:S01]  /*03e0*/  @P2 IMAD.WIDE R6, R19.reuse, 0x2, R4 ;  /* 0x0000000213062825 */ /* 0x040fe200078e0204 */
[----:B------:R0:W2:Y:S04]  /*03f0*/  @P2 LDG.E.U16.CONSTANT R9, desc[UR8][R4.64] ;  /* 0x0000000804092981 */ /* 0x0000a8000c1e9500 */
[----:B------:R-:W3:Y:S01]  /*0400*/  @P2 LDG.E.U16.CONSTANT R11, desc[UR8][R6.64] ;  /* 0x00000008060b2981 */ /* 0x000ee2000c1e9500 */
[----:B------:R-:W-:Y:S02]  /*0410*/  @P2 PLOP3.LUT P0, PT, PT, PT, PT, 0x8, 0x0 ;  /* 0x000000000000281c */ /* 0x000fe40003f0e170 */
[----:B------:R-:W-:Y:S01]  /*0420*/  @P2 IADD3 R14, R14, 0x2, RZ ;  /* 0x000000020e0e2810 */ /* 0x000fe20007ffe0ff */
[----:B0-----:R-:W-:-:S03]  /*0430*/  @P2 IMAD.WIDE R4, R19, 0x2, R6 ;  /* 0x0000000213042825 */ /* 0x001fc600078e0206 */
[----:B------:R-:W-:Y:S01]  /*0440*/  ISETP.LT.OR P0, PT, R14, R39, P0 ;  /* 0x000000270e00720c */ /* 0x000fe20000701670 */
[----:B--2---:R-:W-:Y:S04]  /*0450*/  @P2 STS.U16 [R12], R9 ;  /* 0x000000090c002388 */ /* 0x004fe80000000400 */
[----:B---3--:R0:W-:Y:S02]  /*0460*/  @P2 STS.U16 [R12+0x100], R11 ;  /* 0x0001000b0c002388 */ /* 0x0081e40000000400 */
[----:B0-----:R-:W-:-:S06]  /*0470*/  @P2 IADD3 R12, R12, 0x200, RZ ;  /* 0x000002000c0c2810 */ /* 0x001fcc0007ffe0ff */
[----:B------:R-:W-:Y:S05]  /*0480*/  @!P0 BRA `(.L_x_1) ;  /* 0x0000000000c88947 */ /* 0x000fea0003800000 */
[----:B------:R-:W2:Y:S04]  /*0490*/  LDG.E.U16.CONSTANT R5, desc[UR8][R4.64] ;  /* 0x0000000804057981 */ /* 0x000ea8000c1e9500 */
[----:B--2---:R0:W-:Y:S01]  /*04a0*/  STS.U16 [R12], R5 ;  /* 0x000000050c007388 */ /* 0x0041e20000000400 */
[----:B------:R-:W-:Y:S05]  /*04b0*/  BRA `(.L_x_1) ;  /* 0x0000000000bc7947 */ /* 0x000fea0003800000 */
.L_x_2:
[----:B------:R-:W0:Y:S01]  /*04c0*/  S2UR UR6, SR_CgaCtaId ;  /* 0x00000000000679c3 */ /* 0x000e220000008800 */
[----:B------:R-:W-:Y:S01]  /*04d0*/  IMAD R6, R2, R19, RZ ;  /* 0x0000001302067224 */ /* 0x000fe200078e02ff */
[----:B------:R-:W-:Y:S01]  /*04e0*/  ISETP.GT.AND P2, PT, R39, 0x3, PT ;  /* 0x000000032700780c */ /* 0x000fe20003f44270 */
[----:B------:R-:W-:Y:S01]  /*04f0*/  UMOV UR5, 0x400 ;  /* 0x0000040000057882 */ /* 0x000fe20000000000 */
[----:B------:R-:W-:Y:S01]  /*0500*/  ULDC.64 UR10, c[0x0][0x210] ;  /* 0x00008400000a7ab9 */ /* 0x000fe20000000a00 */
[----:B------:R-:W-:Y:S01]  /*0510*/  HFMA2.MMA R14, -RZ, RZ, 0, 0 ;  /* 0x00000000ff0e7435 */ /* 0x000fe200000001ff */
[----:B------:R-:W-:-:S04]  /*0520*/  SHF.L.U32 R6, R6, 0x2, RZ ;  /* 0x0000000206067819 */ /* 0x000fc800000006ff */
[----:B------:R-:W-:-:S04]  /*0530*/  IADD3 R5, P0, R5, R6, RZ ;  /* 0x0000000605057210 */ /* 0x000fc80007f1e0ff */
[----:B------:R-:W-:Y:S02]  /*0540*/  LEA.HI.X.SX32 R6, R6, R4, 0x1, P0 ;  /* 0x0000000406067211 */ /* 0x000fe400000f0eff */
[----:B------:R-:W-:-:S04]  /*0550*/  LEA R4, P0, R5, UR10, 0x1 ;  /* 0x0000000a05047c11 */ /* 0x000fc8000f8008ff */
[----:B------:R-:W-:Y:S02]  /*0560*/  LEA.HI.X R5, R5, UR11, R6, 0x1, P0 ;  /* 0x0000000b05057c11 */ /* 0x000fe400080f0c06 */
[----:B------:R-:W-:Y:S01]  /*0570*/  PLOP3.LUT P0, PT, PT, PT, PT, 0x80, 0x0 ;  /* 0x000000000000781c */ /* 0x000fe20003f0f070 */
[----:B0-----:R-:W-:-:S06]  /*0580*/  ULEA UR5, UR6, UR5, 0x18 ;  /* 0x0000000506057291 */ /* 0x001fcc000f8ec03f */
[----:B------:R-:W-:Y:S01]  /*0590*/  LEA R12, R0, UR5, 0x1 ;  /* 0x00000005000c7c11 */ /* 0x000fe2000f8e08ff */
[----:B------:R-:W-:Y:S06]  /*05a0*/  @!P2 BRA `(.L_x_5) ;  /* 0x000000000048a947 */ /* 0x000fec0003800000 */
[----:B------:R-:W-:Y:S02]  /*05b0*/  PLOP3.LUT P0, PT, PT, PT, PT, 0x8, 0x0 ;  /* 0x000000000000781c */ /* 0x000fe40003f0e170 */
[----:B------:R-:W-:-:S11]  /*05c0*/  IADD3 R17, R39, -0x3, RZ ;  /* 0xfffffffd27117810 */ /* 0x000fd60007ffe0ff */
.L_x_6:
        /* <DEDUP_REMOVED lines=16> */
.L_x_5:
[----:B------:R-:W-:-:S04]  /*06d0*/  IADD3 R6, R39, -R14, RZ ;  /* 0x8000000e27067210 */ /* 0x000fc80007ffe0ff */
[----:B------:R-:W-:-:S13]  /*06e0*/  ISETP.GT.AND P2, PT, R6, 0x1, PT ;  /* 0x000000010600780c */ /* 0x000fda0003f44270 */
[----:B------:R-:W-:Y:S01]  /*06f0*/  @P2 PLOP3.LUT P0, PT, PT, PT, PT, 0x8, 0x0 ;  /* 0x000000000000281c */ /* 0x000fe20003f0e170 */
[C---:B------:R-:W-:Y:S01]  /*0700*/  @P2 IMAD.WIDE R6, R19.reuse, 0x2, R4 ;  /* 0x0000000213062825 */ /* 0x040fe200078e0204 */
[----:B------:R-:W-:Y:S01]  /*0710*/  @P2 IADD3 R14, R14, 0x2, RZ ;  /* 0x000000020e0e2810 */ /* 0x000fe20007ffe0ff */
[----:B------:R0:W2:Y:S03]  /*0720*/  @P2 LDG.E.U16.CONSTANT R11, desc[UR8][R4.64] ;  /* 0x00000008040b2981 */ /* 0x0000a6000c1e9500 */
[----:B------:R-:W-:Y:S01]  /*0730*/  ISETP.LT.OR P0, PT, R14, R39, P0 ;  /* 0x000000270e00720c */ /* 0x000fe20000701670 */
[----:B------:R-:W3:Y:S01]  /*0740*/  @P2 LDG.E.U16.CONSTANT R13, desc[UR8][R6.64] ;  /* 0x00000008060d2981 */ /* 0x000ee2000c1e9500 */
[----:B0-----:R-:W-:-:S11]  /*0750*/  @P2 IMAD.WIDE R4, R19, 0x2, R6 ;  /* 0x0000000213042825 */ /* 0x001fd600078e0206 */
[----:B------:R-:W4:Y:S04]  /*0760*/  @P0 LDG.E.U16.CONSTANT R9, desc[UR8][R4.64] ;  /* 0x0000000804090981 */ /* 0x000f28000c1e9500 */
[----:B--2---:R-:W-:Y:S04]  /*0770*/  @P2 STS.U16 [R12], R11 ;  /* 0x0000000b0c002388 */ /* 0x004fe80000000400 */
[----:B---3--:R0:W-:Y:S02]  /*0780*/  @P2 STS.U16 [R12+0x100], R13 ;  /* 0x0001000d0c002388 */ /* 0x0081e40000000400 */
[----:B0-----:R-:W-:-:S05]  /*0790*/  @P2 IADD3 R12, R12, 0x200, RZ ;  /* 0x000002000c0c2810 */ /* 0x001fca0007ffe0ff */
[----:B----4-:R1:W-:Y:S02]  /*07a0*/  @P0 STS.U16 [R12], R9 ;  /* 0x000000090c000388 */ /* 0x0103e40000000400 */
.L_x_1:
[----:B------:R-:W-:Y:S05]  /*07b0*/  BSYNC B0 ;  /* 0x0000000000007941 */ /* 0x000fea0003800000 */
.L_x_0:
[----:B------:R-:W-:Y:S02]  /*07c0*/  ULDC UR5, c[0x0][0x23c] ;  /* 0x00008f0000057ab9 */ /* 0x000fe40000000800 */
[----:B------:R-:W-:-:S04]  /*07d0*/  MOV R17, UR5 ;  /* 0x0000000500117c02 */ /* 0x000fc80008000f00 */
[----:B------:R-:W-:-:S13]  /*07e0*/  ISETP.GE.AND P0, PT, R38, R17, PT ;  /* 0x000000112600720c */ /* 0x000fda0003f06270 */
[----:B------:R-:W-:Y:S05]  /*07f0*/  @P0 EXIT ;  /* 0x000000000000094d */ /* 0x000fea0003800000 */
[----:B------:R-:W2:Y:S02]  /*0800*/  LDC.U8 R4, c[0x0][0x25c] ;  /* 0x00009700ff047b82 */ /* 0x000ea40000000000 */
[----:B--2---:R-:W-:-:S04]  /*0810*/  PRMT R4, R4, 0x8880, RZ ;  /* 0x0000888004047816 */ /* 0x004fc800000000ff */
[----:B------:R-:W-:-:S04]  /*0820*/  ISETP.NE.AND P0, PT, R4, RZ, PT ;  /* 0x000000ff0400720c */ /* 0x000fc80003f05270 */
[----:B------:R-:W-:-:S04]  /*0830*/  ISETP.NE.OR P0, PT, R16, RZ, !P0 ;  /* 0x000000ff1000720c */ /* 0x000fc80004705670 */
[----:B------:R-:W-:-:S13]  /*0840*/  ISETP.LT.OR P0, PT, R3, 0x1, P0 ;  /* 0x000000010300780c */ /* 0x000fda0000701670 */
[----:B------:R-:W-:Y:S05]  /*0850*/  @P0 BRA `(.L_x_7) ;  /* 0x0000000000800947 */ /* 0x000fea0003800000 */
[----:B0-----:R-:W0:Y:S01]  /*0860*/  LDC.64 R4, c[0x0][0x230] ;  /* 0x00008c00ff047b82 */ /* 0x001e220000000a00 */
[----:B------:R-:W-:Y:S01]  /*0870*/  ISETP.GT.AND P2, PT, R39, 0x3, PT ;  /* 0x000000032700780c */ /* 0x000fe20003f44270 */
[----:B------:R-:W-:Y:S01]  /*0880*/  IMAD R2, R2, R17, RZ ;  /* 0x0000001102027224 */ /* 0x000fe200078e02ff */
[----:B------:R-:W-:-:S04]  /*0890*/  PLOP3.LUT P0, PT, PT, PT, PT, 0x80, 0x0 ;  /* 0x000000000000781c */ /* 0x000fc80003f0f070 */
[----:B------:R-:W-:-:S04]  /*08a0*/  LEA R3, R2, UR4, 0x2 ;  /* 0x0000000402037c11 */ /* 0x000fc8000f8e10ff */
[----:B------:R-:W-:Y:S01]  /*08b0*/  LEA R3, R0, R3, 0x2 ;  /* 0x0000000300037211 */ /* 0x000fe200078e10ff */
[----:B------:R-:W-:-:S04]  /*08c0*/  HFMA2.MMA R0, -RZ, RZ, 0, 0 ;  /* 0x00000000ff007435 */ /* 0x000fc800000001ff */
[----:B0-----:R-:W-:Y:S01]  /*08d0*/  IMAD.WIDE R2, R3, 0x2, R4 ;  /* 0x0000000203027825 */ /* 0x001fe200078e0204 */
[----:B------:R-:W-:Y:S06]  /*08e0*/  @!P2 BRA `(.L_x_8) ;  /* 0x000000000034a947 */ /* 0x000fec0003800000 */
[----:B------:R-:W-:Y:S02]  /*08f0*/  PLOP3.LUT P0, PT, PT, PT, PT, 0x8, 0x0 ;  /* 0x000000000000781c */ /* 0x000fe40003f0e170 */
[----:B------:R-:W-:-:S11]  /*0900*/  IADD3 R11, R39, -0x3, RZ ;  /* 0xfffffffd270b7810 */ /* 0x000fd60007ffe0ff */
.L_x_9:
[----:B--2---:R-:W-:Y:S01]  /*0910*/  IMAD.WIDE R4, R17, 0x2, R2 ;  /* 0x0000000211047825 */ /* 0x004fe200078e0202 */
[----:B------:R0:W-:Y:S01]  /*0920*/  STG.E.64 desc[UR8][R2.64], RZ ;  /* 0x000000ff02007986 */ /* 0x0001e2000c101b08 */
[----:B------:R-:W-:-:S03]  /*0930*/  IADD3 R0, R0, 0x4, RZ ;  /* 0x0000000400007810 */ /* 0x000fc60007ffe0ff */
[----:B------:R2:W-:Y:S01]  /*0940*/  STG.E.64 desc[UR8][R4.64], RZ ;  /* 0x000000ff04007986 */ /* 0x0005e2000c101b08 */
[----:B------:R-:W-:Y:S01]  /*0950*/  IMAD.WIDE R6, R17, 0x2, R4 ;  /* 0x0000000211067825 */ /* 0x000fe200078e0204 */
[----:B------:R-:W-:-:S04]  /*0960*/  ISETP.GE.AND P2, PT, R0, R11, PT ;  /* 0x0000000b0000720c */ /* 0x000fc80003f46270 */
[----:B------:R2:W-:Y:S01]  /*0970*/  STG.E.64 desc[UR8][R6.64], RZ ;  /* 0x000000ff06007986 */ /* 0x0005e2000c101b08 */
[----:B-1----:R-:W-:-:S05]  /*0980*/  IMAD.WIDE R8, R17, 0x2, R6 ;  /* 0x0000000211087825 */ /* 0x002fca00078e0206 */
[----:B------:R2:W-:Y:S01]  /*0990*/  STG.E.64 desc[UR8][R8.64], RZ ;  /* 0x000000ff08007986 */ /* 0x0005e2000c101b08 */
[----:B0-----:R-:W-:Y:S02]  /*09a0*/  IMAD.WIDE R2, R17, 0x2, R8 ;  /* 0x0000000211027825 */ /* 0x001fe400078e0208 */
[----:B------:R-:W-:Y:S05]  /*09b0*/  @!P2 BRA `(.L_x_9) ;  /* 0xfffffffc00d4a947 */ /* 0x000fea000383ffff */
.L_x_8:
[----:B--2---:R-:W-:-:S04]  /*09c0*/  IADD3 R4, R39, -R0, RZ ;  /* 0x8000000027047210 */ /* 0x004fc80007ffe0ff */
[----:B------:R-:W-:-:S13]  /*09d0*/  ISETP.GT.AND P2, PT, R4, 0x1, PT ;  /* 0x000000010400780c */ /* 0x000fda0003f44270 */
[----:B------:R-:W-:Y:S01]  /*09e0*/  @P2 PLOP3.LUT P0, PT, PT, PT, PT, 0x8, 0x0 ;  /* 0x000000000000281c */ /* 0x000fe20003f0e170 */
[C---:B------:R-:W-:Y:S01]  /*09f0*/  @P2 IMAD.WIDE R4, R17.reuse, 0x2, R2 ;  /* 0x0000000211042825 */ /* 0x040fe200078e0202 */
[----:B------:R-:W-:Y:S01]  /*0a00*/  @P2 IADD3 R0, R0, 0x2, RZ ;  /* 0x0000000200002810 */ /* 0x000fe20007ffe0ff */
[----:B------:R0:W-:Y:S03]  /*0a10*/  @P2 STG.E.64 desc[UR8][R2.64], RZ ;  /* 0x000000ff02002986 */ /* 0x0001e6000c101b08 */
[----:B------:R-:W-:Y:S01]  /*0a20*/  ISETP.LT.OR P0, PT, R0, R39, P0 ;  /* 0x000000270000720c */ /* 0x000fe20000701670 */
[----:B------:R2:W-:Y:S01]  /*0a30*/  @P2 STG.E.64 desc[UR8][R4.64], RZ ;  /* 0x000000ff04002986 */ /* 0x0005e2000c101b08 */
[----:B0-----:R-:W-:-:S11]  /*0a40*/  @P2 IMAD.WIDE R2, R17, 0x2, R4 ;  /* 0x0000000211022825 */ /* 0x001fd600078e0204 */
[----:B------:R2:W-:Y:S02]  /*0a50*/  @P0 STG.E.64 desc[UR8][R2.64], RZ ;  /* 0x000000ff02000986 */ /* 0x0005e4000c101b08 */
.L_x_7:
[----:B------:R-:W0:Y:S02]  /*0a60*/  LDC R14, c[0x0][0x248] ;  /* 0x00009200ff0e7b82 */ /* 0x000e240000000800 */
[----:B0-2---:R-:W-:-:S04]  /*0a70*/  IABS R5, R14 ;  /* 0x0000000e00057213 */ /* 0x005fc80000000000 */
[----:B------:R-:W0:Y:S08]  /*0a80*/  I2F.RP R0, R5 ;  /* 0x0000000500007306 */ /* 0x000e300000209400 */
[----:B0-----:R-:W0:Y:S02]  /*0a90*/  MUFU.RCP R0, R0 ;  /* 0x0000000000007308 */ /* 0x001e240000001000 */
[----:B0-----:R-:W-:-:S06]  /*0aa0*/  IADD3 R2, R0, 0xffffffe, RZ ;  /* 0x0ffffffe00027810 */ /* 0x001fcc0007ffe0ff */
[----:B------:R0:W2:Y:S02]  /*0ab0*/  F2I.FTZ.U32.TRUNC.NTZ R3, R2 ;  /* 0x0000000200037305 */ /* 0x0000a4000021f000 */
[----:B0-----:R-:W-:Y:S02]  /*0ac0*/  MOV R2, RZ ;  /* 0x000000ff00027202 */ /* 0x001fe40000000f00 */
[----:B--2---:R-:W-:-:S05]  /*0ad0*/  IADD3 R4, RZ, -R3, RZ ;  /* 0x80000003ff047210 */ /* 0x004fca0007ffe0ff */
[----:B------:R-:W-:Y:S01]  /*0ae0*/  IMAD R7, R4, R5, RZ ;  /* 0x0000000504077224 */ /* 0x000fe200078e02ff */
[----:B------:R-:W-:-:S03]  /*0af0*/  IABS R4, R37 ;  /* 0x0000002500047213 */ /* 0x000fc60000000000 */
[----:B------:R-:W-:-:S06]  /*0b00*/  IMAD.HI.U32 R3, R3, R7, R2 ;  /* 0x0000000703037227 */ /* 0x000fcc00078e0002 */
[----:B------:R-:W-:Y:S02]  /*0b10*/  IMAD.HI.U32 R34, R3, R4, RZ ;  /* 0x0000000403227227 */ /* 0x000fe400078e00ff */
[----:B------:R-:W0:Y:S03]  /*0b20*/  LDC.64 R2, c[0x0][0x220] ;  /* 0x00008800ff027b82 */ /* 0x000e260000000a00 */
[----:B------:R-:W-:-:S05]  /*0b30*/  IADD3 R0, RZ, -R34, RZ ;  /* 0x80000022ff007210 */ /* 0x000fca0007ffe0ff */
[----:B------:R-:W-:-:S05]  /*0b40*/  IMAD R0, R5, R0, R4 ;  /* 0x0000000005007224 */ /* 0x000fca00078e0204 */
[----:B------:R-:W-:-:S13]  /*0b50*/  ISETP.GT.U32.AND P3, PT, R5, R0, PT ;  /* 0x000000000500720c */ /* 0x000fda0003f64070 */
[-C--:B------:R-:W-:Y:S02]  /*0b60*/  @!P3 IADD3 R0, R0, -R5.reuse, RZ ;  /* 0x800000050000b210 */ /* 0x080fe40007ffe0ff */
[----:B------:R-:W-:Y:S02]  /*0b70*/  @!P3 IADD3 R34, R34, 0x1, RZ ;  /* 0x000000012222b810 */ /* 0x000fe40007ffe0ff */
[----:B------:R-:W-:Y:S02]  /*0b80*/  ISETP.GE.U32.AND P0, PT, R0, R5, PT ;  /* 0x000000050000720c */ /* 0x000fe40003f06070 */
[----:B------:R-:W-:Y:S02]  /*0b90*/  LOP3.LUT R0, R37, R14, RZ, 0x3c, !PT ;  /* 0x0000000e25007212 */ /* 0x000fe400078e3cff */
[----:B------:R-:W-:Y:S02]  /*0ba0*/  ISETP.NE.AND P3, PT, R14, RZ, PT ;  /* 0x000000ff0e00720c */ /* 0x000fe40003f65270 */
[----:B------:R-:W-:-:S02]  /*0bb0*/  ISETP.GE.AND P2, PT, R0, RZ, PT ;  /* 0x000000ff0000720c */ /* 0x000fc40003f46270 */
[----:B------:R-:W-:-:S04]  /*0bc0*/  SHF.R.S32.HI R5, RZ, 0x1f, R38 ;  /* 0x0000001fff057819 */ /* 0x000fc80000011426 */
[----:B------:R-:W-:Y:S02]  /*0bd0*/  LEA.HI R5, R5, R38, RZ, 0x3 ;  /* 0x0000002605057211 */ /* 0x000fe400078f18ff */
[----:B------:R-:W-:Y:S02]  /*0be0*/  @P0 IADD3 R34, R34, 0x1, RZ ;  /* 0x0000000122220810 */ /* 0x000fe40007ffe0ff */
[----:B------:R-:W-:-:S03]  /*0bf0*/  SHF.R.S32.HI R35, RZ, 0x3, R5 ;  /* 0x00000003ff237819 */ /* 0x000fc60000011405 */
[----:B------:R-:W-:Y:S02]  /*0c00*/  @!P2 IADD3 R34, RZ, -R34, RZ ;  /* 0x80000022ff22a210 */ /* 0x000fe40007ffe0ff */
[----:B------:R-:W-:-:S05]  /*0c10*/  @!P3 LOP3.LUT R34, RZ, R14, RZ, 0x33, !PT ;  /* 0x0000000eff22b212 */ /* 0x000fca00078e33ff */
[----:B------:R-:W-:-:S05]  /*0c20*/  IMAD R7, R17, R34, RZ ;  /* 0x0000002211077224 */ /* 0x000fca00078e02ff */
[----:B------:R-:W-:-:S04]  /*0c30*/  SHF.R.S32.HI R0, RZ, 0x1f, R7 ;  /* 0x0000001fff007819 */ /* 0x000fc80000011407 */
[----:B------:R-:W-:-:S04]  /*0c40*/  LEA.HI R0, R0, R7, RZ, 0x3 ;  /* 0x0000000700007211 */ /* 0x000fc800078f18ff */
[----:B------:R-:W-:-:S05]  /*0c50*/  LEA.HI.SX32 R5, R0, R35, 0x1d ;  /* 0x0000002300057211 */ /* 0x000fca00078feaff */
[----:B0-----:R-:W-:Y:S02]  /*0c60*/  IMAD.WIDE R2, R5, 0x4, R2 ;  /* 0x0000000405027825 */ /* 0x001fe400078e0202 */
[----:B------:R-:W0:Y:S04]  /*0c70*/  LDC.64 R4, c[0x0][0x228] ;  /* 0x00008a00ff047b82 */ /* 0x000e280000000a00 */
[----:B------:R-:W2:Y:S01]  /*0c80*/  LDG.E.CONSTANT R3, desc[UR8][R2.64] ;  /* 0x0000000802037981 */ /* 0x000ea2000c1e9900 */
[----:B------:R-:W-:-:S05]  /*0c90*/  IADD3 R7, R38, R7, RZ ;  /* 0x0000000726077210 */ /* 0x000fca0007ffe0ff */
[----:B0-----:R-:W-:-:S05]  /*0ca0*/  IMAD.WIDE R4, R7, 0x2, R4 ;  /* 0x0000000207047825 */ /* 0x001fca00078e0204 */
[----:B------:R-:W3:Y:S04]  /*0cb0*/  LDG.E.CONSTANT R19, desc[UR8][R4.64] ;  /* 0x0000000804137981 */ /* 0x000ee8000c1e9900 */
[----:B------:R0:W4:Y:S01]  /*0cc0*/  LDG.E.CONSTANT R20, desc[UR8][R4.64+0x4] ;  /* 0x0000040804147981 */ /* 0x000122000c1e9900 */
[----:B------:R-:W-:Y:S01]  /*0cd0*/  SHF.L.U32 R36, R38, 0x2, RZ ;  /* 0x0000000226247819 */ /* 0x000fe200000006ff */
[----:B------:R-:W-:Y:S01]  /*0ce0*/  I2F.F16 R6, -0x40 ;  /* 0xffffffc000067906 */ /* 0x000fe20000200c00 */
[----:B------:R-:W-:Y:S01]  /*0cf0*/  ISETP.GE.AND P0, PT, R37, R40, PT ;  /* 0x000000282500720c */ /* 0x000fe20003f06270 */
[----:B------:R-:W-:Y:S01]  /*0d00*/  HFMA2.MMA R41, -RZ, RZ, 0, 0 ;  /* 0x00000000ff297435 */ /* 0x000fe200000001ff */
[----:B------:R-:W-:Y:S02]  /*0d10*/  LOP3.LUT R36, R36, 0x10, RZ, 0xc0, !PT ;  /* 0x0000001024247812 */ /* 0x000fe400078ec0ff */
[----:B------:R-:W-:-:S02]  /*0d20*/  CS2R R10, SRZ ;  /* 0x00000000000a7805 */ /* 0x000fc4000001ff00 */
[----:B------:R-:W-:Y:S02]  /*0d30*/  MOV R15, RZ ;  /* 0x000000ff000f7202 */ /* 0x000fe40000000f00 */
[----:B------:R-:W-:Y:S02]  /*0d40*/  CS2R R44, SRZ ;  /* 0x00000000002c7805 */ /* 0x000fe4000001ff00 */
[----:B------:R-:W-:Y:S01]  /*0d50*/  MOV R48, RZ ;  /* 0x000000ff00307202 */ /* 0x000fe20000000f00 */
[----:B------:R-:W-:Y:S01]  /*0d60*/  BAR.SYNC.DEFER_BLOCKING 0x0 ;  /* 0x0000000000007b1d */ /* 0x000fe20000010000 */
[----:B--2---:R-:W-:-:S04]  /*0d70*/  SHF.R.U32.HI R0, RZ, R36, R3 ;  /* 0x00000024ff007219 */ /* 0x004fc80000011603 */
[--C-:B------:R-:W-:Y:S02]  /*0d80*/  SHF.R.U32.HI R2, RZ, 0x4, R0.reuse ;  /* 0x00000004ff027819 */ /* 0x100fe40000011600 */
[----:B-1----:R-:W-:Y:S02]  /*0d90*/  LOP3.LUT R12, R0, 0xf, RZ, 0xc0, !PT ;  /* 0x0000000f000c7812 */ /* 0x002fe400078ec0ff */
[----:B------:R-:W-:Y:S02]  /*0da0*/  LOP3.LUT R13, R2, 0xf, RZ, 0xc0, !PT ;  /* 0x0000000f020d7812 */ /* 0x000fe400078ec0ff */
[--C-:B------:R-:W-:Y:S02]  /*0db0*/  SHF.R.U32.HI R2, RZ, 0x8, R0.reuse ;  /* 0x00000008ff027819 */ /* 0x100fe40000011600 */
[----:B------:R-:W-:Y:S02]  /*0dc0*/  SHF.R.U32.HI R0, RZ, 0xc, R0 ;  /* 0x0000000cff007819 */ /* 0x000fe40000011600 */
[----:B------:R-:W-:-:S02]  /*0dd0*/  LOP3.LUT R16, R2, 0xf, RZ, 0xc0, !PT ;  /* 0x0000000f02107812 */ /* 0x000fc400078ec0ff */
[----:B------:R-:W-:Y:S01]  /*0de0*/  LOP3.LUT R18, R0, 0xf, RZ, 0xc0, !PT ;  /* 0x0000000f00127812 */ /* 0x000fe200078ec0ff */
[----:B------:R-:W-:Y:S01]  /*0df0*/  HFMA2.MMA R0, -RZ, RZ, 0, 0 ;  /* 0x00000000ff007435 */ /* 0x000fe200000001ff */
[----:B------:R-:W-:Y:S02]  /*0e00*/  IADD3 R3, R12, 0x1, RZ ;  /* 0x000000010c037810 */ /* 0x000fe40007ffe0ff */
[----:B------:R-:W-:Y:S02]  /*0e10*/  IADD3 R7, R16, 0x1, RZ ;  /* 0x0000000110077810 */ /* 0x000fe40007ffe0ff */
[----:B0-----:R-:W-:Y:S02]  /*0e20*/  IADD3 R4, R13, 0x1, RZ ;  /* 0x000000010d047810 */ /* 0x001fe40007ffe0ff */
[----:B------:R-:W-:Y:S01]  /*0e30*/  IADD3 R8, R18, 0x1, RZ ;  /* 0x0000000112087810 */ /* 0x000fe20007ffe0ff */
[----:B------:R-:W0:Y:S01]  /*0e40*/  I2F.F16 R3, R3 ;  /* 0x0000000300037306 */ /* 0x000e220000200c00 */
[----:B------:R-:W-:-:S02]  /*0e50*/  IADD3 R12, R12, 0xe401, RZ ;  /* 0x0000e4010c0c7810 */ /* 0x000fc40007ffe0ff */
[----:B------:R-:W-:Y:S02]  /*0e60*/  IADD3 R13, R13, 0xe401, RZ ;  /* 0x0000e4010d0d7810 */ /* 0x000fe40007ffe0ff */
[----:B------:R-:W-:Y:S02]  /*0e70*/  IADD3 R16, R16, 0xe401, RZ ;  /* 0x0000e40110107810 */ /* 0x000fe40007ffe0ff */
[----:B------:R-:W-:Y:S01]  /*0e80*/  IADD3 R18, R18, 0xe401, RZ ;  /* 0x0000e40112127810 */ /* 0x000fe20007ffe0ff */
[----:B------:R-:W1:Y:S01]  /*0e90*/  I2F.F16 R5, R4 ;  /* 0x0000000400057306 */ /* 0x000e620000200c00 */
[----:B------:R-:W-:Y:S02]  /*0ea0*/  PRMT R29, R12, 0x5410, R12 ;  /* 0x000054100c1d7816 */ /* 0x000fe4000000000c */
[C-C-:B---3--:R-:W-:Y:S02]  /*0eb0*/  PRMT R32, R19.reuse, 0x5410, R19.reuse ;  /* 0x0000541013207816 */ /* 0x148fe40000000013 */
[----:B------:R-:W-:Y:S01]  /*0ec0*/  PRMT R33, R19, 0x7632, R19 ;  /* 0x0000763213217816 */ /* 0x000fe20000000013 */
[----:B0-----:R-:W-:-:S02]  /*0ed0*/  HADD2 R28, R6.H0_H0, -R3.H0_H0 ;  /* 0xa0000003061c7230 */ /* 0x001fc40000000800 */
[----:B------:R-:W0:Y:S01]  /*0ee0*/  I2F.F16 R7, R7 ;  /* 0x0000000700077306 */ /* 0x000e220000200c00 */
[----:B------:R-:W-:Y:S02]  /*0ef0*/  CS2R R2, SRZ ;  /* 0x0000000000027805 */ /* 0x000fe4000001ff00 */
[C-C-:B----4-:R-:W-:Y:S02]  /*0f00*/  PRMT R30, R20.reuse, 0x5410, R20.reuse ;  /* 0x00005410141e7816 */ /* 0x150fe40000000014 */
[----:B------:R-:W-:Y:S02]  /*0f10*/  PRMT R31, R20, 0x7632, R20 ;  /* 0x00007632141f7816 */ /* 0x000fe40000000014 */
[----:B------:R-:W-:Y:S01]  /*0f20*/  PRMT R27, R13, 0x5410, R13 ;  /* 0x000054100d1b7816 */ /* 0x000fe2000000000d */
[----:B-1----:R-:W-:Y:S01]  /*0f30*/  HADD2 R26, R6.H0_H0, -R5.H0_H0 ;  /* 0xa0000005061a7230 */ /* 0x002fe20000000800 */
[----:B------:R-:W1:Y:S01]  /*0f40*/  I2F.F16 R9, R8 ;  /* 0x0000000800097306 */ /* 0x000e620000200c00 */
[----:B------:R-:W-:-:S02]  /*0f50*/  CS2R R4, SRZ ;  /* 0x0000000000047805 */ /* 0x000fc4000001ff00 */
[----:B------:R-:W-:Y:S02]  /*0f60*/  PRMT R25, R16, 0x5410, R16 ;  /* 0x0000541010197816 */ /* 0x000fe40000000010 */
[----:B------:R-:W-:Y:S01]  /*0f70*/  PRMT R12, R18, 0x5410, R18 ;  /* 0x00005410120c7816 */ /* 0x000fe20000000012 */
[C---:B0-----:R-:W-:Y:S02]  /*0f80*/  HADD2 R24, R6.reuse.H0_H0, -R7.H0_H0 ;  /* 0xa000000706187230 */ /* 0x041fe40000000800 */
[----:B-1----:R-:W-:Y:S01]  /*0f90*/  HADD2 R21, R6.H0_H0, -R9.H0_H0 ;  /* 0xa000000906157230 */ /* 0x002fe20000000800 */
[----:B------:R-:W-:Y:S02]  /*0fa0*/  CS2R R6, SRZ ;  /* 0x0000000000067805 */ /* 0x000fe4000001ff00 */
[----:B------:R-:W-:Y:S01]  /*0fb0*/  CS2R R8, SRZ ;  /* 0x0000000000087805 */ /* 0x000fe2000001ff00 */
[----:B------:R-:W-:Y:S06]  /*0fc0*/  @P0 BRA `(.L_x_10) ;  /* 0x00000028001c0947 */ /* 0x000fec0003800000 */
[----:B------:R-:W-:Y:S01]  /*0fd0*/  SHF.R.S32.HI R0, RZ, 0x1f, R37 ;  /* 0x0000001fff007819 */ /* 0x000fe20000011425 */
[----:B------:R-:W0:Y:S01]  /*0fe0*/  S2UR UR5, SR_CgaCtaId ;  /* 0x00000000000579c3 */ /* 0x000e220000008800 */
[----:B------:R-:W-:Y:S01]  /*0ff0*/  ULDC.64 UR6, c[0x0][0x218] ;  /* 0x0000860000067ab9 */ /* 0x000fe20000000a00 */
[----:B------:R-:W-:Y:S01]  /*1000*/  UMOV UR4, 0x400 ;  /* 0x0000040000047882 */ /* 0x000fe20000000000 */
[----:B------:R-:W-:Y:S02]  /*1010*/  LEA.HI R0, R0, R37, RZ, 0x3 ;  /* 0x0000002500007211 */ /* 0x000fe400078f18ff */
[----:B------:R-:W-:Y:S02]  /*1020*/  IADD3 R14, R37, R14, RZ ;  /* 0x0000000e250e7210 */ /* 0x000fe40007ffe0ff */
[----:B------:R-:W-:-:S05]  /*1030*/  SHF.R.S32.HI R0, RZ, 0x3, R0 ;  /* 0x00000003ff007819 */ /* 0x000fca0000011400 */
[----:B------:R-:W-:-:S05]  /*1040*/  IMAD R17, R0, R17, RZ ;  /* 0x0000001100117224 */ /* 0x000fca00078e02ff */
[----:B------:R-:W-:Y:S02]  /*1050*/  SHF.R.S32.HI R13, RZ, 0x1f, R17 ;  /* 0x0000001fff0d7819 */ /* 0x000fe40000011411 */
[----:B------:R-:W-:-:S04]  /*1060*/  IADD3 R17, P0, R38, R17, RZ ;  /* 0x0000001126117210 */ /* 0x000fc80007f1e0ff */
[----:B------:R-:W-:Y:S01]  /*1070*/  LEA.HI.X.SX32 R0, R38, R13, 0x1, P0 ;  /* 0x0000000d26007211 */ /* 0x000fe200000f0eff */
[----:B0-----:R-:W-:Y:S01]  /*1080*/  ULEA UR4, UR5, UR4, 0x18 ;  /* 0x0000000405047291 */ /* 0x001fe2000f8ec03f */
[C---:B------:R-:W-:Y:S02]  /*1090*/  LEA R42, P0, R17.reuse, UR6, 0x2 ;  /* 0x00000006112a7c11 */ /* 0x040fe4000f8010ff */
[----:B------:R-:W-:Y:S01]  /*10a0*/  MOV R13, R21 ;  /* 0x00000015000d7202 */ /* 0x000fe20000000f00 */
[----:B------:R-:W-:Y:S01]  /*10b0*/  ULDC UR5, c[0x0][0x23c] ;  /* 0x00008f0000057ab9 */ /* 0x000fe20000000800 */
[----:B------:R-:W-:Y:S02]  /*10c0*/  LEA.HI.X R43, R17, UR7, R0, 0x2, P0 ;  /* 0x00000007112b7c11 */ /* 0x000fe400080f1400 */
[----:B------:R-:W-:-:S07]  /*10d0*/  MOV R0, RZ ;  /* 0x000000ff00007202 */ /* 0x000fce0000000f00 */
.L_x_16:
[----:B------:R-:W-:-:S13]  /*10e0*/  ISETP.NE.AND P0, PT, R37, R14, PT ;  /* 0x0000000e2500720c */ /* 0x000fda0003f05270 */
[----:B------:R-:W-:Y:S05]  /*10f0*/  @P0 BRA `(.L_x_11) ;  /* 0x0000000000c00947 */ /* 0x000fea0003800000 */
[----:B------:R-:W0:Y:S01]  /*1100*/  LDC.64 R12, c[0x0][0x220] ;  /* 0x00008800ff0c7b82 */ /* 0x000e220000000a00 */
[----:B------:R-:W-:-:S05]  /*1110*/  IADD3 R34, R34, 0x1, RZ ;  /* 0x0000000122227810 */ /* 0x000fca0007ffe0ff */
[----:B------:R-:W-:Y:S02]  /*1120*/  IMAD R19, R34, UR5, RZ ;  /* 0x0000000522137c24 */ /* 0x000fe4000f8e02ff */
[----:B------:R-:W1:Y:S03]  /*1130*/  LDC R22, c[0x0][0x248] ;  /* 0x00009200ff167b82 */ /* 0x000e660000000800 */
        /* <DEDUP_REMOVED lines=10> */
[----:B------:R-:W-:Y:S01]  /*11e0*/  I2F.F16 R30, -0x40 ;  /* 0xffffffc0001e7906 */ /* 0x000fe20000200c00 */
[----:B--2---:R-:W-:-:S04]  /*11f0*/  SHF.R.U32.HI R14, RZ, R36, R13 ;  /* 0x00000024ff0e7219 */ /* 0x004fc8000001160d */
[----:B------:R-:W-:Y:S02]  /*1200*/  LOP3.LUT R18, R14, 0xf, RZ, 0xc0, !PT ;  /* 0x0000000f0e127812 */ /* 0x000fe400078ec0ff */
[--C-:B------:R-:W-:Y:S02]  /*1210*/  SHF.R.U32.HI R19, RZ, 0x4, R14.reuse ;  /* 0x00000004ff137819 */ /* 0x100fe4000001160e */
[--C-:B------:R-:W-:Y:S02]  /*1220*/  SHF.R.U32.HI R12, RZ, 0x8, R14.reuse ;  /* 0x00000008ff0c7819 */ /* 0x100fe4000001160e */
[----:B------:R-:W-:Y:S02]  /*1230*/  SHF.R.U32.HI R14, RZ, 0xc, R14 ;  /* 0x0000000cff0e7819 */ /* 0x000fe4000001160e */
[----:B------:R-:W-:Y:S02]  /*1240*/  LOP3.LUT R19, R19, 0xf, RZ, 0xc0, !PT ;  /* 0x0000000f13137812 */ /* 0x000fe400078ec0ff */
[----:B------:R-:W-:-:S02]  /*1250*/  LOP3.LUT R12, R12, 0xf, RZ, 0xc0, !PT ;  /* 0x0000000f0c0c7812 */ /* 0x000fc400078ec0ff */
[----:B0-----:R-:W-:Y:S02]  /*1260*/  LOP3.LUT R16, R14, 0xf, RZ, 0xc0, !PT ;  /* 0x0000000f0e107812 */ /* 0x001fe400078ec0ff */
[----:B------:R-:W-:Y:S02]  /*1270*/  IADD3 R13, R19, 0x1, RZ ;  /* 0x00000001130d7810 */ /* 0x000fe40007ffe0ff */
[----:B------:R-:W-:Y:S02]  /*1280*/  IADD3 R20, R18, 0x1, RZ ;  /* 0x0000000112147810 */ /* 0x000fe40007ffe0ff */
[----:B------:R-:W-:Y:S02]  /*1290*/  IADD3 R17, R12, 0x1, RZ ;  /* 0x000000010c117810 */ /* 0x000fe40007ffe0ff */
[----:B------:R-:W-:Y:S01]  /*12a0*/  IADD3 R21, R16, 0x1, RZ ;  /* 0x0000000110157810 */ /* 0x000fe20007ffe0ff */
[----:B------:R-:W0:Y:S01]  /*12b0*/  I2F.F16 R13, R13 ;  /* 0x0000000d000d7306 */ /* 0x000e220000200c00 */
[----:B------:R-:W-:-:S02]  /*12c0*/  IADD3 R12, R12, 0xe401, RZ ;  /* 0x0000e4010c0c7810 */ /* 0x000fc40007ffe0ff */
[----:B------:R-:W-:Y:S02]  /*12d0*/  IADD3 R18, R18, 0xe401, RZ ;  /* 0x0000e40112127810 */ /* 0x000fe40007ffe0ff */
[----:B------:R-:W-:Y:S02]  /*12e0*/  IADD3 R19, R19, 0xe401, RZ ;  /* 0x0000e40113137810 */ /* 0x000fe40007ffe0ff */
[----:B------:R-:W-:Y:S01]  /*12f0*/  IADD3 R16, R16, 0xe401, RZ ;  /* 0x0000e40110107810 */ /* 0x000fe20007ffe0ff */
[----:B------:R-:W2:Y:S01]  /*1300*/  I2F.F16 R20, R20 ;  /* 0x0000001400147306 */ /* 0x000ea20000200c00 */
[----:B---3--:R-:W-:Y:S02]  /*1310*/  PRMT R32, R33, 0x5410, R33 ;  /* 0x0000541021207816 */ /* 0x008fe40000000021 */
[----:B------:R-:W-:Y:S02]  /*1320*/  PRMT R25, R12, 0x5410, R12 ;  /* 0x000054100c197816 */ /* 0x000fe4000000000c */
[----:B-1----:R-:W-:Y:S01]  /*1330*/  IADD3 R14, R37, R22, RZ ;  /* 0x00000016250e7210 */ /* 0x002fe20007ffe0ff */
[----:B0-----:R-:W-:-:S02]  /*1340*/  HADD2 R26, R30.H0_H0, -R13.H0_H0 ;  /* 0xa000000d1e1a7230 */ /* 0x001fc40000000800 */
[----:B------:R-:W0:Y:S01]  /*1350*/  I2F.F16 R17, R17 ;  /* 0x0000001100117306 */ /* 0x000e220000200c00 */
[----:B------:R-:W-:Y:S02]  /*1360*/  PRMT R33, R33, 0x7632, R33 ;  /* 0x0000763221217816 */ /* 0x000fe40000000021 */
[----:B------:R-:W-:Y:S02]  /*1370*/  PRMT R29, R18, 0x5410, R18 ;  /* 0x00005410121d7816 */ /* 0x000fe40000000012 */
[----:B------:R-:W-:Y:S01]  /*1380*/  PRMT R27, R19, 0x5410, R19 ;  /* 0x00005410131b7816 */ /* 0x000fe20000000013 */
[C---:B--2---:R-:W-:Y:S02]  /*1390*/  HADD2 R28, R30.reuse.H0_H0, -R20.H0_H0 ;  /* 0xa00000141e1c7230 */ /* 0x044fe40000000800 */
[----:B------:R-:W1:Y:S01]  /*13a0*/  I2F.F16 R21, R21 ;  /* 0x0000001500157306 */ /* 0x000e620000200c00 */
[----:B------:R-:W-:Y:S01]  /*13b0*/  PRMT R12, R16, 0x5410, R16 ;  /* 0x00005410100c7816 */ /* 0x000fe20000000010 */
[----:B0-----:R-:W-:-:S02]  /*13c0*/  HADD2 R24, R30.H0_H0, -R17.H0_H0 ;  /* 0xa00000111e187230 */ /* 0x001fc40000000800 */
[----:B-1----:R-:W-:Y:S01]  /*13d0*/  HADD2 R13, R30.H0_H0, -R21.H0_H0 ;  /* 0xa00000151e0d7230 */ /* 0x002fe20000000800 */
[C-C-:B----4-:R-:W-:Y:S02]  /*13e0*/  PRMT R30, R31.reuse, 0x5410, R31.reuse ;  /* 0x000054101f1e7816 */ /* 0x150fe4000000001f */
[----:B------:R-:W-:-:S07]  /*13f0*/  PRMT R31, R31, 0x7632, R31 ;  /* 0x000076321f1f7816 */ /* 0x000fce000000001f */
.L_x_11:
[----:B------:R-:W-:Y:S05]  /*1400*/  @!P1 BRA `(.L_x_12) ;  /* 0x0000002000f49947 */ /* 0x000fea0003800000 */
[----:B------:R-:W2:Y:S01]  /*1410*/  LDG.E.128.CONSTANT R16, desc[UR8][R42.64] ;  /* 0x000000082a107981 */ /* 0x000ea2000c1e9d00 */
[----:B------:R-:W-:-:S03]  /*1420*/  ISETP.GE.AND P0, PT, R39, 0x2, PT ;  /* 0x000000022700780c */ /* 0x000fc60003f06270 */
[----:B------:R-:W0:Y:S01]  /*1430*/  LDS.128 R20, [UR4] ;  /* 0x00000004ff147984 */ /* 0x000e220008000c00 */
[----:B--2---:R-:W-:Y:S02]  /*1440*/  LOP3.LUT R46, R16, 0xf000f, RZ, 0xc0, !PT ;  /* 0x000f000f102e7812 */ /* 0x004fe400078ec0ff */
[----:B------:R-:W-:Y:S02]  /*1450*/  LOP3.LUT R51, R17, 0xf000f0, RZ, 0xc0, !PT ;  /* 0x00f000f011337812 */ /* 0x000fe400078ec0ff */
[----:B------:R-:W-:Y:S02]  /*1460*/  LOP3.LUT R52, R18, 0xf000f, RZ, 0xc0, !PT ;  /* 0x000f000f12347812 */ /* 0x000fe400078ec0ff */
[----:B------:R-:W-:Y:S02]  /*1470*/  LOP3.LUT R54, R19, 0xf000f, RZ, 0xc0, !PT ;  /* 0x000f000f13367812 */ /* 0x000fe400078ec0ff */
[----:B------:R-:W-:Y:S02]  /*1480*/  LOP3.LUT R46, R46, 0x64006400, RZ, 0xfc, !PT ;  /* 0x640064002e2e7812 */ /* 0x000fe400078efcff */
[----:B------:R-:W-:-:S02]  /*1490*/  LOP3.LUT R51, R51, 0x64006400, RZ, 0xfc, !PT ;  /* 0x6400640033337812 */ /* 0x000fc400078efcff */
[----:B------:R-:W-:Y:S02]  /*14a0*/  LOP3.LUT R52, R52, 0x64006400, RZ, 0xfc, !PT ;  /* 0x6400640034347812 */ /* 0x000fe400078efcff */
[----:B------:R-:W-:Y:S02]  /*14b0*/  LOP3.LUT R55, R19, 0xf000f0, RZ, 0xc0, !PT ;  /* 0x00f000f013377812 */ /* 0x000fe400078ec0ff */
[----:B------:R-:W-:Y:S02]  /*14c0*/  LOP3.LUT R49, R17, 0xf000f, RZ, 0xc0, !PT ;  /* 0x000f000f11317812 */ /* 0x000fe400078ec0ff */
[----:B------:R-:W-:Y:S02]  /*14d0*/  LOP3.LUT R53, R18, 0xf000f0, RZ, 0xc0, !PT ;  /* 0x00f000f012357812 */ /* 0x000fe400078ec0ff */
[----:B------:R-:W-:Y:S02]  /*14e0*/  LOP3.LUT R47, R16, 0xf000f0, RZ, 0xc0, !PT ;  /* 0x00f000f0102f7812 */ /* 0x000fe400078ec0ff */
[----:B------:R-:W-:Y:S01]  /*14f0*/  LOP3.LUT R57, R54, 0x64006400, RZ, 0xfc, !PT ;  /* 0x6400640036397812 */ /* 0x000fe200078efcff */
[----:B------:R-:W-:Y:S01]  /*1500*/  HFMA2 R54, R51, 0.0625, 0.0625, R26 ;  /* 0x2c002c0033367831 */ /* 0x000fe2000000001a */
[----:B------:R-:W-:Y:S01]  /*1510*/  LOP3.LUT R58, R55, 0x64006400, RZ, 0xfc, !PT ;  /* 0x64006400373a7812 */ /* 0x000fe200078efcff */
[----:B------:R-:W-:Y:S01]  /*1520*/  HFMA2.MMA R55, R46, 1, 1, R29 ;  /* 0x3c003c002e377835 */ /* 0x000fe2000000001d */
[----:B------:R-:W-:Y:S01]  /*1530*/  LOP3.LUT R50, R49, 0x64006400, RZ, 0xfc, !PT ;  /* 0x6400640031327812 */ /* 0x000fe200078efcff */
[----:B------:R-:W-:Y:S01]  /*1540*/  HFMA2.MMA R51, R52, 1, 1, R25 ;  /* 0x3c003c0034337835 */ /* 0x000fe20000000019 */
[----:B------:R-:W-:-:S02]  /*1550*/  LOP3.LUT R49, R53, 0x64006400, RZ, 0xfc, !PT ;  /* 0x6400640035317812 */ /* 0x000fc400078efcff */
[----:B------:R-:W-:Y:S01]  /*1560*/  LOP3.LUT R47, R47, 0x64006400, RZ, 0xfc, !PT ;  /* 0x640064002f2f7812 */ /* 0x000fe200078efcff */
[----:B------:R-:W-:Y:S01]  /*1570*/  HADD2 R53, R50, R27 ;  /* 0x0000001b32357230 */ /* 0x000fe20000000000 */
[----:B------:R-:W-:Y:S01]  /*1580*/  SHF.R.U32.HI R16, RZ, 0x8, R16 ;  /* 0x00000008ff107819 */ /* 0x000fe20000011610 */
[-C--:B0-----:R-:W-:Y:S01]  /*1590*/  HFMA2.MMA R46, R55, R20.reuse, RZ ;  /* 0x00000014372e7235 */ /* 0x081fe200000000ff */
[----:B------:R-:W-:Y:S01]  /*15a0*/  HFMA2 R50, R58, 0.0625, 0.0625, R13 ;  /* 0x2c002c003a327831 */ /* 0x000fe2000000000d */
[----:B------:R-:W-:Y:S01]  /*15b0*/  HFMA2.MMA R52, R49, 0.0625, 0.0625, R24 ;  /* 0x2c002c0031347835 */ /* 0x000fe20000000018 */
[----:B------:R-:W-:Y:S01]  /*15c0*/  HADD2 R49, R57, R12 ;  /* 0x0000000c39317230 */ /* 0x000fe20000000000 */
[----:B------:R-:W-:Y:S01]  /*15d0*/  HFMA2.MMA R56, R47, 0.0625, 0.0625, R28 ;  /* 0x2c002c002f387835 */ /* 0x000fe2000000001c */
[-C--:B------:R-:W-:Y:S01]  /*15e0*/  HFMA2 R47, R53, R20.reuse, RZ.H0_H0 ;  /* 0x00000014352f7231 */ /* 0x080fe200000400ff */
[----:B------:R-:W-:Y:S01]  /*15f0*/  HFMA2.MMA R62, R51, R20, RZ ;  /* 0x00000014333e7235 */ /* 0x000fe200000000ff */
[----:B------:R-:W-:Y:S01]  /*1600*/  HFMA2 R20, R49, R20, RZ.H0_H0 ;  /* 0x0000001431147231 */ /* 0x000fe200000400ff */
[----:B------:R-:W-:Y:S01]  /*1610*/  SHF.R.U32.HI R19, RZ, 0x8, R19 ;  /* 0x00000008ff137819 */ /* 0x000fe20000011613 */
[-C--:B------:R-:W-:Y:S01]  /*1620*/  HFMA2 R47, R54, R21.reuse, R47 ;  /* 0x00000015362f7231 */ /* 0x080fe2000000002f */
[----:B------:R-:W-:Y:S01]  /*1630*/  SHF.R.U32.HI R17, RZ, 0x8, R17 ;  /* 0x00000008ff117819 */ /* 0x000fe20000011611 */
[----:B------:R-:W-:Y:S01]  /*1640*/  HFMA2 R20, R50, R21, R20 ;  /* 0x0000001532147231 */ /* 0x000fe20000000014 */
[-C--:B------:R-:W-:Y:S01]  /*1650*/  HFMA2.MMA R46, R56, R21.reuse, R46 ;  /* 0x00000015382e7235 */ /* 0x080fe2000000002e */
[----:B------:R-:W-:Y:S01]  /*1660*/  LOP3.LUT R61, R19, 0xf000f, RZ, 0xc0, !PT ;  /* 0x000f000f133d7812 */ /* 0x000fe200078ec0ff */
[----:B------:R-:W-:Y:S01]  /*1670*/  HFMA2.MMA R62, R52, R21, R62 ;  /* 0x00000015343e7235 */ /* 0x000fe2000000003e */
[----:B------:R-:W-:-:S02]  /*1680*/  LOP3.LUT R21, R16, 0xf000f, RZ, 0xc0, !PT ;  /* 0x000f000f10157812 */ /* 0x000fc400078ec0ff */
[----:B------:R-:W-:Y:S02]  /*1690*/  LOP3.LUT R57, R17, 0xf000f, RZ, 0xc0, !PT ;  /* 0x000f000f11397812 */ /* 0x000fe400078ec0ff */
[----:B------:R-:W-:Y:S02]  /*16a0*/  LOP3.LUT R58, R21, 0x64006400, RZ, 0xfc, !PT ;  /* 0x64006400153a7812 */ /* 0x000fe400078efcff */
[----:B------:R-:W-:Y:S02]  /*16b0*/  LOP3.LUT R21, R61, 0x64006400, RZ, 0xfc, !PT ;  /* 0x640064003d157812 */ /* 0x000fe400078efcff */
[----:B------:R-:W-:Y:S01]  /*16c0*/  SHF.R.U32.HI R18, RZ, 0x8, R18 ;  /* 0x00000008ff127819 */ /* 0x000fe20000011612 */
[----:B------:R-:W-:Y:S01]  /*16d0*/  HADD2 R61, R58, R29 ;  /* 0x0000001d3a3d7230 */ /* 0x000fe20000000000 */
[----:B------:R-:W-:Y:S02]  /*16e0*/  LOP3.LUT R60, R57, 0x64006400, RZ, 0xfc, !PT ;  /* 0x64006400393c7812 */ /* 0x000fe400078efcff */
[----:B------:R-:W-:Y:S01]  /*16f0*/  HFMA2.MMA R21, R21, 1, 1, R12 ;  /* 0x3c003c0015157835 */ /* 0x000fe2000000000c */
[----:B------:R-:W-:-:S02]  /*1700*/  LOP3.LUT R59, R18, 0xf000f, RZ, 0xc0, !PT ;  /* 0x000f000f123b7812 */ /* 0x000fc400078ec0ff */
[----:B------:R-:W-:Y:S01]  /*1710*/  LOP3.LUT R16, R16, 0xf000f0, RZ, 0xc0, !PT ;  /* 0x00f000f010107812 */ /* 0x000fe200078ec0ff */
[----:B------:R-:W-:Y:S01]  /*1720*/  HFMA2.MMA R46, R61, R22, R46 ;  /* 0x000000163d2e7235 */ /* 0x000fe2000000002e */
[----:B------:R-:W-:Y:S01]  /*1730*/  LOP3.LUT R64, R59, 0x64006400, RZ, 0xfc, !PT ;  /* 0x640064003b407812 */ /* 0x000fe200078efcff */
[----:B------:R-:W-:Y:S01]  /*1740*/  HFMA2.MMA R59, R60, 1, 1, R27 ;  /* 0x3c003c003c3b7835 */ /* 0x000fe2000000001b */
[----:B------:R-:W-:-:S03]  /*1750*/  LOP3.LUT R18, R18, 0xf000f0, RZ, 0xc0, !PT ;  /* 0x00f000f012127812 */ /* 0x000fc600078ec0ff */
[----:B------:R-:W-:Y:S01]  /*1760*/  HADD2 R57, R64, R25 ;  /* 0x0000001940397230 */ /* 0x000fe20000000000 */
[----:B------:R-:W-:Y:S01]  /*1770*/  LOP3.LUT R65, R18, 0x64006400, RZ, 0xfc, !PT ;  /* 0x6400640012417812 */ /* 0x000fe200078efcff */
[-C--:B------:R-:W-:Y:S01]  /*1780*/  HFMA2 R63, R21, R22.reuse, R20 ;  /* 0x00000016153f7231 */ /* 0x080fe20000000014 */
[----:B------:R-:W-:Y:S02]  /*1790*/  LOP3.LUT R20, R17, 0xf000f0, RZ, 0xc0, !PT ;  /* 0x00f000f011147812 */ /* 0x000fe400078ec0ff */
[----:B------:R-:W-:Y:S01]  /*17a0*/  LOP3.LUT R17, R16, 0x64006400, RZ, 0xfc, !PT ;  /* 0x6400640010117812 */ /* 0x000fe200078efcff */
[----:B------:R-:W-:Y:S01]  /*17b0*/  HFMA2 R47, R59, R22, R47 ;  /* 0x000000163b2f7231 */ /* 0x000fe2000000002f */
[----:B------:R-:W-:Y:S01]  /*17c0*/  HFMA2.MMA R62, R57, R22, R62 ;  /* 0x00000016393e7235 */ /* 0x000fe2000000003e */
[----:B------:R-:W-:Y:S02]  /*17d0*/  LOP3.LUT R22, R19, 0xf000f0, RZ, 0xc0, !PT ;  /* 0x00f000f013167812 */ /* 0x000fe400078ec0ff */
[----:B------:R-:W-:Y:S01]  /*17e0*/  LOP3.LUT R19, R20, 0x64006400, RZ, 0xfc, !PT ;  /* 0x6400640014137812 */ /* 0x000fe200078efcff */
[----:B------:R-:W-:Y:S01]  /*17f0*/  HFMA2.MMA R60, R17, 0.0625, 0.0625, R28 ;  /* 0x2c002c00113c7835 */ /* 0x000fe2000000001c */
[----:B------:R-:W-:Y:S01]  /*1800*/  LOP3.LUT R22, R22, 0x64006400, RZ, 0xfc, !PT ;  /* 0x6400640016167812 */ /* 0x000fe200078efcff */
[----:B------:R-:W-:-:S02]  /*1810*/  HFMA2.MMA R20, R65, 0.0625, 0.0625, R24 ;  /* 0x2c002c0041147835 */ /* 0x000fc40000000018 */
[----:B------:R-:W-:Y:S02]  /*1820*/  HFMA2 R58, R19, 0.0625, 0.0625, R26 ;  /* 0x2c002c00133a7831 */ /* 0x000fe4000000001a */
[----:B------:R-:W-:Y:S02]  /*1830*/  HFMA2 R22, R22, 0.0625, 0.0625, R13 ;  /* 0x2c002c0016167831 */ /* 0x000fe4000000000d */
[-C--:B------:R-:W-:Y:S01]  /*1840*/  HFMA2.MMA R16, R60, R23.reuse, R46 ;  /* 0x000000173c107235 */ /* 0x080fe2000000002e */
[-C--:B------:R-:W-:Y:S01]  /*1850*/  HFMA2 R47, R58, R23.reuse, R47 ;  /* 0x000000173a2f7231 */ /* 0x080fe2000000002f */
[----:B------:R-:W-:Y:S01]  /*1860*/  HFMA2.MMA R46, R20, R23, R62 ;  /* 0x00000017142e7235 */ /* 0x000fe2000000003e */
[----:B------:R-:W-:Y:S02]  /*1870*/  HFMA2 R63, R22, R23, R63 ;  /* 0x00000017163f7231 */ /* 0x000fe4000000003f */
[----:B------:R-:W-:Y:S02]  /*1880*/  HFMA2 R47, R47, R33, R48 ;  /* 0x000000212f2f7231 */ /* 0x000fe40000000030 */
[----:B------:R-:W-:Y:S01]  /*1890*/  HFMA2 R44, R63, R31, R44 ;  /* 0x0000001f3f2c7231 */ /* 0x000fe2000000002c */
[----:B------:R-:W-:-:S02]  /*18a0*/  HFMA2.MMA R45, R16, R32, R45 ;  /* 0x00000020102d7235 */ /* 0x000fc4000000002d */
[----:B------:R-:W-:Y:S01]  /*18b0*/  HFMA2.MMA R46, R46, R30, R41 ;  /* 0x0000001e2e2e7235 */ /* 0x000fe20000000029 */
[----:B------:R-:W-:Y:S10]  /*18c0*/  @!P0 BRA `(.L_x_13) ;  /* 0x00000004000c8947 */ /* 0x000ff40003800000 */
[----:B------:R-:W0:Y:S01]  /*18d0*/  LDS.128 R16, [UR4+0x100] ;  /* 0x00010004ff107984 */ /* 0x000e220008000c00 */
[----:B------:R-:W-:Y:S01]  /*18e0*/  ISETP.NE.AND P2, PT, R39, 0x2, PT ;  /* 0x000000022700780c */ /* 0x000fe20003f45270 */
[-C--:B0-----:R-:W-:Y:S01]  /*18f0*/  HFMA2.MMA R23, R55, R16.reuse, RZ ;  /* 0x0000001037177235 */ /* 0x081fe200000000ff */
[-C--:B------:R-:W-:Y:S01]  /*1900*/  HFMA2 R41, R53, R16.reuse, RZ.H0_H0 ;  /* 0x0000001035297231 */ /* 0x080fe200000400ff */
[----:B------:R-:W-:Y:S01]  /*1910*/  HFMA2.MMA R48, R51, R16, RZ ;  /* 0x0000001033307235 */ /* 0x000fe200000000ff */
[----:B------:R-:W-:Y:S02]  /*1920*/  HFMA2 R16, R49, R16, RZ.H0_H0 ;  /* 0x0000001031107231 */ /* 0x000fe400000400ff */
[-C--:B------:R-:W-:Y:S02]  /*1930*/  HFMA2 R41, R54, R17.reuse, R41 ;  /* 0x0000001136297231 */ /* 0x080fe40000000029 */
[----:B------:R-:W-:Y:S01]  /*1940*/  HFMA2 R16, R50, R17, R16 ;  /* 0x0000001132107231 */ /* 0x000fe20000000010 */
[-C--:B------:R-:W-:Y:S01]  /*1950*/  HFMA2.MMA R23, R56, R17.reuse, R23 ;  /* 0x0000001138177235 */ /* 0x080fe20000000017 */
[----:B------:R-:W-:Y:S01]  /*1960*/  HFMA2 R41, R59, R18, R41 ;  /* 0x000000123b297231 */ /* 0x000fe20000000029 */
[----:B------:R-:W-:-:S03]  /*1970*/  HFMA2.MMA R48, R52, R17, R48 ;  /* 0x0000001134307235 */ /* 0x000fc60000000030 */
[----:B------:R-:W-:-:S03]  /*1980*/  HFMA2 R41, R58, R19, R41 ;  /* 0x000000133a297231 */ /* 0x000fc60000000029 */
[-C--:B------:R-:W-:Y:S01]  /*1990*/  HFMA2.MMA R23, R61, R18.reuse, R23 ;  /* 0x000000123d177235 */ /* 0x080fe20000000017 */
[----:B------:R-:W-:Y:S01]  /*19a0*/  HFMA2 R10, R41, R33, R10 ;  /* 0x00000021290a7231 */ /* 0x000fe2000000000a */
[----:B------:R-:W-:Y:S01]  /*19b0*/  HFMA2.MMA R48, R57, R18, R48 ;  /* 0x0000001239307235 */ /* 0x000fe20000000030 */
[----:B------:R-:W-:-:S04]  /*19c0*/  HFMA2 R18, R21, R18, R16 ;  /* 0x0000001215127231 */ /* 0x000fc80000000010 */
[----:B------:R-:W-:Y:S01]  /*19d0*/  HFMA2 R18, R22, R19, R18 ;  /* 0x0000001316127231 */ /* 0x000fe20000000012 */
[-C--:B------:R-:W-:Y:S02]  /*19e0*/  HFMA2.MMA R16, R60, R19.reuse, R23 ;  /* 0x000000133c107235 */ /* 0x080fe40000000017 */
[----:B------:R-:W-:Y:S01]  /*19f0*/  HFMA2.MMA R48, R20, R19, R48 ;  /* 0x0000001314307235 */ /* 0x000fe20000000030 */
[----:B------:R-:W-:-:S05]  /*1a00*/  HFMA2 R8, R18, R31, R8 ;  /* 0x0000001f12087231 */ /* 0x000fca0000000008 */
[----:B------:R-:W-:Y:S02]  /*1a10*/  HFMA2.MMA R11, R16, R32, R11 ;  /* 0x00000020100b7235 */ /* 0x000fe4000000000b */
[----:B------:R-:W-:Y:S01]  /*1a20*/  HFMA2.MMA R9, R48, R30, R9 ;  /* 0x0000001e30097235 */ /* 0x000fe20000000009 */
[----:B------:R-:W-:Y:S10]  /*1a30*/  @!P2 BRA `(.L_x_13) ;  /* 0x0000000000b0a947 */ /* 0x000ff40003800000 */
[----:B------:R-:W0:Y:S01]  /*1a40*/  LDS.128 R16, [UR4+0x200] ;  /* 0x00020004ff107984 */ /* 0x000e220008000c00 */
[----:B------:R-:W-:Y:S01]  /*1a50*/  ISETP.GE.AND P2, PT, R39, 0x4, PT ;  /* 0x000000042700780c */ /* 0x000fe20003f46270 */
        /* <DEDUP_REMOVED lines=21> */
[----:B------:R-:W0:Y:S02]  /*1bb0*/  LDS.128 R16, [UR4+0x300] ;  /* 0x00030004ff107984 */ /* 0x000e240008000c00 */
        /* <DEDUP_REMOVED lines=19> */
[----:B------:R-:W-:-:S11]  /*1cf0*/  HFMA2.MMA R2, R51, R30, R2 ;  /* 0x0000001e33027235 */ /* 0x000fd60000000002 */
.L_x_13:
[----:B------:R-:W0:Y:S01]  /*1d00*/  LDC R41, c[0x0][0x23c] ;  /* 0x00008f00ff297b82 */ /* 0x000e220000000800 */
[----:B------:R-:W1:Y:S01]  /*1d10*/  LDS.128 R20, [UR4+0x10] ;  /* 0x00001004ff147984 */ /* 0x000e620008000c00 */
[----:B0-----:R-:W-:-:S05]  /*1d20*/  IMAD.WIDE R62, R41, 0x4, R42 ;  /* 0x00000004293e7825 */ /* 0x001fca00078e022a */
[----:B------:R-:W2:Y:S02]  /*1d30*/  LDG.E.128.CONSTANT R16, desc[UR8][R62.64] ;  /* 0x000000083e107981 */ /* 0x000ea4000c1e9d00 */
[C---:B--2---:R-:W-:Y:S02]  /*1d40*/  LOP3.LUT R48, R16.reuse, 0xf000f, RZ, 0xc0, !PT ;  /* 0x000f000f10307812 */ /* 0x044fe400078ec0ff */
[----:B------:R-:W-:Y:S02]  /*1d50*/  LOP3.LUT R49, R16, 0xf000f0, RZ, 0xc0, !PT ;  /* 0x00f000f010317812 */ /* 0x000fe400078ec0ff */
[C---:B------:R-:W-:Y:S02]  /*1d60*/  LOP3.LUT R50, R17.reuse, 0xf000f, RZ, 0xc0, !PT ;  /* 0x000f000f11327812 */ /* 0x040fe400078ec0ff */
[----:B------:R-:W-:Y:S02]  /*1d70*/  LOP3.LUT R52, R17, 0xf000f0, RZ, 0xc0, !PT ;  /* 0x00f000f011347812 */ /* 0x000fe400078ec0ff */
[----:B------:R-:W-:-:S02]  /*1d80*/  LOP3.LUT R54, R18, 0xf000f, RZ, 0xc0, !PT ;  /* 0x000f000f12367812 */ /* 0x000fc400078ec0ff */
[----:B------:R-:W-:Y:S02]  /*1d90*/  LOP3.LUT R48, R48, 0x64006400, RZ, 0xfc, !PT ;  /* 0x6400640030307812 */ /* 0x000fe400078efcff */
[----:B------:R-:W-:Y:S02]  /*1da0*/  LOP3.LUT R51, R49, 0x64006400, RZ, 0xfc, !PT ;  /* 0x6400640031337812 */ /* 0x000fe400078efcff */
[----:B------:R-:W-:Y:S01]  /*1db0*/  LOP3.LUT R50, R50, 0x64006400, RZ, 0xfc, !PT ;  /* 0x6400640032327812 */ /* 0x000fe200078efcff */
[----:B------:R-:W-:Y:S01]  /*1dc0*/  HADD2 R49, R48, R29 ;  /* 0x0000001d30317230 */ /* 0x000fe20000000000 */
[----:B------:R-:W-:Y:S02]  /*1dd0*/  LOP3.LUT R53, R52, 0x64006400, RZ, 0xfc, !PT ;  /* 0x6400640034357812 */ /* 0x000fe400078efcff */
[----:B------:R-:W-:Y:S01]  /*1de0*/  LOP3.LUT R54, R54, 0x64006400, RZ, 0xfc, !PT ;  /* 0x6400640036367812 */ /* 0x000fe200078efcff */
[----:B------:R-:W-:Y:S01]  /*1df0*/  HFMA2.MMA R48, R51, 0.0625, 0.0625, R28 ;  /* 0x2c002c0033307835 */ /* 0x000fe2000000001c */
[----:B------:R-:W-:Y:S01]  /*1e00*/  LOP3.LUT R55, R18, 0xf000f0, RZ, 0xc0, !PT ;  /* 0x00f000f012377812 */ /* 0x000fe200078ec0ff */
[----:B------:R-:W-:Y:S01]  /*1e10*/  HADD2 R51, R50, R27 ;  /* 0x0000001b32337230 */ /* 0x000fe20000000000 */
[----:B------:R-:W-:Y:S01]  /*1e20*/  LOP3.LUT R56, R19, 0xf000f, RZ, 0xc0, !PT ;  /* 0x000f000f13387812 */ /* 0x000fe200078ec0ff */
[----:B------:R-:W-:Y:S01]  /*1e30*/  HFMA2 R50, R53, 0.0625, 0.0625, R26 ;  /* 0x2c002c0035327831 */ /* 0x000fe2000000001a */
[----:B------:R-:W-:Y:S01]  /*1e40*/  HFMA2.MMA R53, R54, 1, 1, R25 ;  /* 0x3c003c0036357835 */ /* 0x000fe20000000019 */
[----:B------:R-:W-:Y:S01]  /*1e50*/  LOP3.LUT R55, R55, 0x64006400, RZ, 0xfc, !PT ;  /* 0x6400640037377812 */ /* 0x000fe200078efcff */
[----:B-1----:R-:W-:Y:S01]  /*1e60*/  HFMA2.MMA R64, R49, R20, RZ ;  /* 0x0000001431407235 */ /* 0x002fe200000000ff */
[----:B------:R-:W-:Y:S01]  /*1e70*/  LOP3.LUT R58, R19, 0xf000f0, RZ, 0xc0, !PT ;  /* 0x00f000f0133a7812 */ /* 0x000fe200078ec0ff */
[----:B------:R-:W-:Y:S01]  /*1e80*/  HFMA2 R60, R51, R20, RZ.H0_H0 ;  /* 0x00000014333c7231 */ /* 0x000fe200000400ff */
[----:B------:R-:W-:-:S02]  /*1e90*/  LOP3.LUT R57, R56, 0x64006400, RZ, 0xfc, !PT ;  /* 0x6400640038397812 */ /* 0x000fc400078efcff */
[----:B------:R-:W-:Y:S01]  /*1ea0*/  LOP3.LUT R58, R58, 0x64006400, RZ, 0xfc, !PT ;  /* 0x640064003a3a7812 */ /* 0x000fe200078efcff */
[----:B------:R-:W-:Y:S01]  /*1eb0*/  HFMA2.MMA R52, R55, 0.0625, 0.0625, R24 ;  /* 0x2c002c0037347835 */ /* 0x000fe20000000018 */
[----:B------:R-:W-:Y:S01]  /*1ec0*/  SHF.R.U32.HI R16, RZ, 0x8, R16 ;  /* 0x00000008ff107819 */ /* 0x000fe20000011610 */
[----:B------:R-:W-:Y:S01]  /*1ed0*/  HADD2 R55, R57, R12 ;  /* 0x0000000c39377230 */ /* 0x000fe20000000000 */
[----:B------:R-:W-:Y:S01]  /*1ee0*/  HFMA2.MMA R56, R53, R20, RZ ;  /* 0x0000001435387235 */ /* 0x000fe200000000ff */
[----:B------:R-:W-:Y:S01]  /*1ef0*/  HFMA2 R54, R58, 0.0625, 0.0625, R13 ;  /* 0x2c002c003a367831 */ /* 0x000fe2000000000d */
[-C--:B------:R-:W-:Y:S01]  /*1f00*/  HFMA2.MMA R64, R48, R21.reuse, R64 ;  /* 0x0000001530407235 */ /* 0x080fe20000000040 */
[----:B------:R-:W-:Y:S01]  /*1f10*/  HFMA2 R20, R55, R20, RZ.H0_H0 ;  /* 0x0000001437147231 */ /* 0x000fe200000400ff */
[----:B------:R-:W-:Y:S01]  /*1f20*/  SHF.R.U32.HI R58, RZ, 0x8, R17 ;  /* 0x00000008ff3a7819 */ /* 0x000fe20000011611 */
[-C--:B------:R-:W-:Y:S01]  /*1f30*/  HFMA2 R60, R50, R21.reuse, R60 ;  /* 0x00000015323c7231 */ /* 0x080fe2000000003c */
[----:B------:R-:W-:Y:S01]  /*1f40*/  SHF.R.U32.HI R18, RZ, 0x8, R18 ;  /* 0x00000008ff127819 */ /* 0x000fe20000011612 */
[----:B------:R-:W-:Y:S01]  /*1f50*/  HFMA2 R20, R54, R21, R20 ;  /* 0x0000001536147231 */ /* 0x000fe20000000014 */
[----:B------:R-:W-:Y:S01]  /*1f60*/  HFMA2.MMA R56, R52, R21, R56 ;  /* 0x0000001534387235 */ /* 0x000fe20000000038 */
[----:B------:R-:W-:-:S02]  /*1f70*/  LOP3.LUT R21, R16, 0xf000f, RZ, 0xc0, !PT ;  /* 0x000f000f10157812 */ /* 0x000fc400078ec0ff */
[----:B------:R-:W-:Y:S02]  /*1f80*/  SHF.R.U32.HI R19, RZ, 0x8, R19 ;  /* 0x00000008ff137819 */ /* 0x000fe40000011613 */
[----:B------:R-:W-:Y:S02]  /*1f90*/  LOP3.LUT R66, R21, 0x64006400, RZ, 0xfc, !PT ;  /* 0x6400640015427812 */ /* 0x000fe400078efcff */
[----:B------:R-:W-:Y:S02]  /*1fa0*/  LOP3.LUT R17, R58, 0xf000f, RZ, 0xc0, !PT ;  /* 0x000f000f3a117812 */ /* 0x000fe400078ec0ff */
[----:B------:R-:W-:Y:S01]  /*1fb0*/  LOP3.LUT R21, R18, 0xf000f, RZ, 0xc0, !PT ;  /* 0x000f000f12157812 */ /* 0x000fe200078ec0ff */
[----:B------:R-:W-:Y:S01]  /*1fc0*/  HADD2 R61, R66, R29 ;  /* 0x0000001d423d7230 */ /* 0x000fe20000000000 */
[----:B------:R-:W-:Y:S02]  /*1fd0*/  LOP3.LUT R57, R19, 0xf000f, RZ, 0xc0, !PT ;  /* 0x000f000f13397812 */ /* 0x000fe400078ec0ff */
[----:B------:R-:W-:-:S02]  /*1fe0*/  LOP3.LUT R68, R17, 0x64006400, RZ, 0xfc, !PT ;  /* 0x6400640011447812 */ /* 0x000fc400078efcff */
[----:B------:R-:W-:Y:S02]  /*1ff0*/  LOP3.LUT R21, R21, 0x64006400, RZ, 0xfc, !PT ;  /* 0x6400640015157812 */ /* 0x000fe400078efcff */
[----:B------:R-:W-:Y:S02]  /*2000*/  LOP3.LUT R17, R57, 0x64006400, RZ, 0xfc, !PT ;  /* 0x6400640039117812 */ /* 0x000fe400078efcff */
[----:B------:R-:W-:Y:S01]  /*2010*/  HFMA2.MMA R59, R68, 1, 1, R27 ;  /* 0x3c003c00443b7835 */ /* 0x000fe2000000001b */
[----:B------:R-:W-:Y:S01]  /*2020*/  HADD2 R57, R21, R25 ;  /* 0x0000001915397230 */ /* 0x000fe20000000000 */
[----:B------:R-:W-:Y:S02]  /*2030*/  LOP3.LUT R16, R16, 0xf000f0, RZ, 0xc0, !PT ;  /* 0x00f000f010107812 */ /* 0x000fe400078ec0ff */
[----:B------:R-:W-:Y:S01]  /*2040*/  HFMA2.MMA R21, R17, 1, 1, R12 ;  /* 0x3c003c0011157835 */ /* 0x000fe2000000000c */
[----:B------:R-:W-:Y:S01]  /*2050*/  LOP3.LUT R18, R18, 0xf000f0, RZ, 0xc0, !PT ;  /* 0x00f000f012127812 */ /* 0x000fe200078ec0ff */
[-C--:B------:R-:W-:Y:S01]  /*2060*/  HFMA2.MMA R17, R61, R22.reuse, R64 ;  /* 0x000000163d117235 */ /* 0x080fe20000000040 */
[----:B------:R-:W-:Y:S01]  /*2070*/  LOP3.LUT R58, R58, 0xf000f0, RZ, 0xc0, !PT ;  /* 0x00f000f03a3a7812 */ /* 0x000fe200078ec0ff */
[----:B------:R-:W-:Y:S01]  /*2080*/  HFMA2.MMA R64, R57, R22, R56 ;  /* 0x0000001639407235 */ /* 0x000fe20000000038 */
[----:B------:R-:W-:Y:S01]  /*2090*/  LOP3.LUT R69, R18, 0x64006400, RZ, 0xfc, !PT ;  /* 0x6400640012457812 */ /* 0x000fe200078efcff */
[----:B------:R-:W-:Y:S01]  /*20a0*/  HFMA2 R60, R59, R22, R60 ;  /* 0x000000163b3c7231 */ /* 0x000fe2000000003c */
[----:B------:R-:W-:-:S03]  /*20b0*/  LOP3.LUT R67, R58, 0x64006400, RZ, 0xfc, !PT ;  /* 0x640064003a437812 */ /* 0x000fc600078efcff */
[----:B------:R-:W-:Y:S01]  /*20c0*/  HFMA2 R65, R21, R22, R20 ;  /* 0x0000001615417231 */ /* 0x000fe20000000014 */
[----:B------:R-:W-:Y:S01]  /*20d0*/  LOP3.LUT R20, R19, 0xf000f0, RZ, 0xc0, !PT ;  /* 0x00f000f013147812 */ /* 0x000fe200078ec0ff */
[----:B------:R-:W-:Y:S01]  /*20e0*/  HFMA2.MMA R22, R69, 0.0625, 0.0625, R24 ;  /* 0x2c002c0045167835 */ /* 0x000fe20000000018 */
[----:B------:R-:W-:Y:S01]  /*20f0*/  LOP3.LUT R19, R16, 0x64006400, RZ, 0xfc, !PT ;  /* 0x6400640010137812 */ /* 0x000fe200078efcff */
[----:B------:R-:W-:Y:S01]  /*2100*/  HFMA2 R56, R67, 0.0625, 0.0625, R26 ;  /* 0x2c002c0043387831 */ /* 0x000fe2000000001a */
[----:B------:R-:W-:-:S03]  /*2110*/  LOP3.LUT R20, R20, 0x64006400, RZ, 0xfc, !PT ;  /* 0x6400640014147812 */ /* 0x000fc600078efcff */
[----:B------:R-:W-:Y:S01]  /*2120*/  HFMA2 R60, R56, R23, R60 ;  /* 0x00000017383c7231 */ /* 0x000fe2000000003c */
[----:B------:R-:W-:Y:S01]  /*2130*/  HFMA2.MMA R58, R19, 0.0625, 0.0625, R28 ;  /* 0x2c002c00133a7835 */ /* 0x000fe2000000001c */
[----:B------:R-:W-:Y:S01]  /*2140*/  HFMA2 R20, R20, 0.0625, 0.0625, R13 ;  /* 0x2c002c0014147831 */ /* 0x000fe2000000000d */
[----:B------:R-:W-:Y:S01]  /*2150*/  HFMA2.MMA R64, R22, R23, R64 ;  /* 0x0000001716407235 */ /* 0x000fe20000000040 */
[----:B------:R-:W-:Y:S02]  /*2160*/  HFMA2 R47, R60, R33, R47 ;  /* 0x000000213c2f7231 */ /* 0x000fe4000000002f */
[----:B------:R-:W-:-:S03]  /*2170*/  HFMA2 R65, R20, R23, R65 ;  /* 0x0000001714417231 */ /* 0x000fc60000000041 */
[----:B------:R-:W-:Y:S01]  /*2180*/  HFMA2.MMA R16, R58, R23, R17 ;  /* 0x000000173a107235 */ /* 0x000fe20000000011 */
[----:B------:R-:W-:Y:S01]  /*2190*/  HFMA2 R44, R65, R31, R44 ;  /* 0x0000001f412c7231 */ /* 0x000fe2000000002c */
[----:B------:R-:W-:-:S06]  /*21a0*/  HFMA2.MMA R46, R64, R30, R46 ;  /* 0x0000001e402e7235 */ /* 0x000fcc000000002e */
        /* <DEDUP_REMOVED lines=69> */
.L_x_14:
[----:B------:R-:W-:Y:S01]  /*2600*/  IMAD.WIDE R62, R41, 0x4, R62 ;  /* 0x00000004293e7825 */ /* 0x000fe200078e023e */
[----:B------:R-:W0:Y:S04]  /*2610*/  LDS.128 R20, [UR4+0x20] ;  /* 0x00002004ff147984 */ /* 0x000e280008000c00 */
[----:B------:R-:W2:Y:S02]  /*2620*/  LDG.E.128.CONSTANT R16, desc[UR8][R62.64] ;  /* 0x000000083e107981 */ /* 0x000ea4000c1e9d00 */
[----:B--2---:R-:W-:Y:S02]  /*2630*/  LOP3.LUT R51, R17, 0xf000f0, RZ, 0xc0, !PT ;  /* 0x00f000f011337812 */ /* 0x004fe400078ec0ff */
[----:B------:R-:W-:Y:S02]  /*2640*/  LOP3.LUT R52, R18, 0xf000f, RZ, 0xc0, !PT ;  /* 0x000f000f12347812 */ /* 0x000fe400078ec0ff */
[----:B------:R-:W-:-:S02]  /*2650*/  LOP3.LUT R48, R16, 0xf000f, RZ, 0xc0, !PT ;  /* 0x000f000f10307812 */ /* 0x000fc400078ec0ff */
[----:B------:R-:W-:Y:S02]  /*2660*/  LOP3.LUT R51, R51, 0x64006400, RZ, 0xfc, !PT ;  /* 0x6400640033337812 */ /* 0x000fe400078efcff */
[----:B------:R-:W-:Y:S02]  /*2670*/  LOP3.LUT R56, R52, 0x64006400, RZ, 0xfc, !PT ;  /* 0x6400640034387812 */ /* 0x000fe400078efcff */
[----:B------:R-:W-:Y:S01]  /*2680*/  LOP3.LUT R49, R16, 0xf000f0, RZ, 0xc0, !PT ;  /* 0x00f000f010317812 */ /* 0x000fe200078ec0ff */
[----:B------:R-:W-:Y:S01]  /*2690*/  HFMA2 R52, R51, 0.0625, 0.0625, R26 ;  /* 0x2c002c0033347831 */ /* 0x000fe2000000001a */
[----:B------:R-:W-:Y:S02]  /*26a0*/  LOP3.LUT R55, R19, 0xf000f0, RZ, 0xc0, !PT ;  /* 0x00f000f013377812 */ /* 0x000fe400078ec0ff */
[----:B------:R-:W-:Y:S01]  /*26b0*/  LOP3.LUT R48, R48, 0x64006400, RZ, 0xfc, !PT ;  /* 0x6400640030307812 */ /* 0x000fe200078efcff */
[----:B------:R-:W-:Y:S01]  /*26c0*/  HFMA2.MMA R51, R56, 1, 1, R25 ;  /* 0x3c003c0038337835 */ /* 0x000fe20000000019 */
[----:B------:R-:W-:-:S02]  /*26d0*/  LOP3.LUT R50, R17, 0xf000f, RZ, 0xc0, !PT ;  /* 0x000f000f11327812 */ /* 0x000fc400078ec0ff */
[----:B------:R-:W-:Y:S02]  /*26e0*/  LOP3.LUT R53, R18, 0xf000f0, RZ, 0xc0, !PT ;  /* 0x00f000f012357812 */ /* 0x000fe400078ec0ff */
[----:B------:R-:W-:Y:S02]  /*26f0*/  LOP3.LUT R54, R19, 0xf000f, RZ, 0xc0, !PT ;  /* 0x000f000f13367812 */ /* 0x000fe400078ec0ff */
[----:B------:R-:W-:Y:S01]  /*2700*/  LOP3.LUT R49, R49, 0x64006400, RZ, 0xfc, !PT ;  /* 0x6400640031317812 */ /* 0x000fe200078efcff */
[-C--:B0-----:R-:W-:Y:S01]  /*2710*/  HFMA2.MMA R56, R51, R20.reuse, RZ ;  /* 0x0000001433387235 */ /* 0x081fe200000000ff */
[----:B------:R-:W-:Y:S01]  /*2720*/  LOP3.LUT R58, R55, 0x64006400, RZ, 0xfc, !PT ;  /* 0x64006400373a7812 */ /* 0x000fe200078efcff */
[----:B------:R-:W-:Y:S01]  /*2730*/  HADD2 R55, R48, R29 ;  /* 0x0000001d30377230 */ /* 0x000fe20000000000 */
[----:B------:R-:W-:Y:S02]  /*2740*/  LOP3.LUT R50, R50, 0x64006400, RZ, 0xfc, !PT ;  /* 0x6400640032327812 */ /* 0x000fe400078efcff */
[----:B------:R-:W-:Y:S01]  /*2750*/  LOP3.LUT R57, R53, 0x64006400, RZ, 0xfc, !PT ;  /* 0x6400640035397812 */ /* 0x000fe200078efcff */
[----:B------:R-:W-:Y:S01]  /*2760*/  HFMA2 R48, R58, 0.0625, 0.0625, R13 ;  /* 0x2c002c003a307831 */ /* 0x000fe2000000000d */
[----:B------:R-:W-:Y:S01]  /*2770*/  LOP3.LUT R59, R54, 0x64006400, RZ, 0xfc, !PT ;  /* 0x64006400363b7812 */ /* 0x000fe200078efcff */
[----:B------:R-:W-:Y:S01]  /*2780*/  HFMA2.MMA R54, R49, 0.0625, 0.0625, R28 ;  /* 0x2c002c0031367835 */ /* 0x000fe2000000001c */
[----:B------:R-:W-:Y:S01]  /*2790*/  HADD2 R53, R50, R27 ;  /* 0x0000001b32357230 */ /* 0x000fe20000000000 */
[----:B------:R-:W-:Y:S01]  /*27a0*/  HFMA2.MMA R64, R55, R20, RZ ;  /* 0x0000001437407235 */ /* 0x000fe200000000ff */
[----:B------:R-:W-:Y:S01]  /*27b0*/  SHF.R.U32.HI R16, RZ, 0x8, R16 ;  /* 0x00000008ff107819 */ /* 0x000fe20000011610 */
[----:B------:R-:W-:Y:S01]  /*27c0*/  HFMA2.MMA R50, R57, 0.0625, 0.0625, R24 ;  /* 0x2c002c0039327835 */ /* 0x000fe20000000018 */
[----:B------:R-:W-:Y:S01]  /*27d0*/  HADD2 R49, R59, R12 ;  /* 0x0000000c3b317230 */ /* 0x000fe20000000000 */
[----:B------:R-:W-:Y:S01]  /*27e0*/  SHF.R.U32.HI R58, RZ, 0x8, R17 ;  /* 0x00000008ff3a7819 */ /* 0x000fe20000011611 */
[-C--:B------:R-:W-:Y:S01]  /*27f0*/  HFMA2 R60, R53, R20.reuse, RZ.H0_H0 ;  /* 0x00000014353c7231 */ /* 0x080fe200000400ff */
[----:B------:R-:W-:Y:S01]  /*2800*/  SHF.R.U32.HI R18, RZ, 0x8, R18 ;  /* 0x00000008ff127819 */ /* 0x000fe20000011612 */
[----:B------:R-:W-:Y:S01]  /*2810*/  HFMA2 R20, R49, R20, RZ.H0_H0 ;  /* 0x0000001431147231 */ /* 0x000fe200000400ff */
[-C--:B------:R-:W-:Y:S01]  /*2820*/  HFMA2.MMA R64, R54, R21.reuse, R64 ;  /* 0x0000001536407235 */ /* 0x080fe20000000040 */
[-C--:B------:R-:W-:Y:S01]  /*2830*/  HFMA2 R60, R52, R21.reuse, R60 ;  /* 0x00000015343c7231 */ /* 0x080fe2000000003c */
[----:B------:R-:W-:Y:S01]  /*2840*/  HFMA2.MMA R56, R50, R21, R56 ;  /* 0x0000001532387235 */ /* 0x000fe20000000038 */
[----:B------:R-:W-:Y:S01]  /*2850*/  HFMA2 R20, R48, R21, R20 ;  /* 0x0000001530147231 */ /* 0x000fe20000000014 */
        /* <DEDUP_REMOVED lines=105> */
.L_x_15:
[----:B------:R-:W-:Y:S01]  /*2ef0*/  IMAD.WIDE R16, R41, 0x4, R62 ;  /* 0x0000000429107825 */ /* 0x000fe200078e023e */
[----:B------:R-:W0:Y:S05]  /*2f00*/  LDS.128 R20, [UR4+0x30] ;  /* 0x00003004ff147984 */ /* 0x000e2a0008000c00 */
[----:B------:R-:W2:Y:S02]  /*2f10*/  LDG.E.128.CONSTANT R16, desc[UR8][R16.64] ;  /* 0x0000000810107981 */ /* 0x000ea4000c1e9d00 */
[----:B--2---:R-:W-:Y:S02]  /*2f20*/  LOP3.LUT R52, R17, 0xf000f0, RZ, 0xc0, !PT ;  /* 0x00f000f011347812 */ /* 0x004fe400078ec0ff */
[----:B------:R-:W-:-:S02]  /*2f30*/  LOP3.LUT R53, R18, 0xf000f, RZ, 0xc0, !PT ;  /* 0x000f000f12357812 */ /* 0x000fc400078ec0ff */
[C---:B------:R-:W-:Y:S02]  /*2f40*/  LOP3.LUT R55, R19.reuse, 0xf000f, RZ, 0xc0, !PT ;  /* 0x000f000f13377812 */ /* 0x040fe400078ec0ff */
[----:B------:R-:W-:Y:S02]  /*2f50*/  LOP3.LUT R56, R19, 0xf000f0, RZ, 0xc0, !PT ;  /* 0x00f000f013387812 */ /* 0x000fe400078ec0ff */
[----:B------:R-:W-:Y:S02]  /*2f60*/  SHF.R.U32.HI R57, RZ, 0x8, R19 ;  /* 0x00000008ff397819 */ /* 0x000fe40000011613 */
[----:B------:R-:W-:Y:S02]  /*2f70*/  LOP3.LUT R49, R16, 0xf000f, RZ, 0xc0, !PT ;  /* 0x000f000f10317812 */ /* 0x000fe400078ec0ff */
[----:B------:R-:W-:Y:S02]  /*2f80*/  LOP3.LUT R19, R52, 0x64006400, RZ, 0xfc, !PT ;  /* 0x6400640034137812 */ /* 0x000fe400078efcff */
[----:B------:R-:W-:-:S02]  /*2f90*/  LOP3.LUT R50, R16, 0xf000f0, RZ, 0xc0, !PT ;  /* 0x00f000f010327812 */ /* 0x000fc400078ec0ff */
[----:B------:R-:W-:Y:S02]  /*2fa0*/  LOP3.LUT R52, R53, 0x64006400, RZ, 0xfc, !PT ;  /* 0x6400640035347812 */ /* 0x000fe400078efcff */
[----:B------:R-:W-:Y:S02]  /*2fb0*/  LOP3.LUT R51, R17, 0xf000f, RZ, 0xc0, !PT ;  /* 0x000f000f11337812 */ /* 0x000fe400078ec0ff */
[----:B------:R-:W-:Y:S02]  /*2fc0*/  SHF.R.U32.HI R48, RZ, 0x8, R16 ;  /* 0x00000008ff307819 */ /* 0x000fe40000011610 */
[----:B------:R-:W-:Y:S02]  /*2fd0*/  SHF.R.U32.HI R41, RZ, 0x8, R17 ;  /* 0x00000008ff297819 */ /* 0x000fe40000011611 */
[----:B------:R-:W-:Y:S02]  /*2fe0*/  LOP3.LUT R54, R18, 0xf000f0, RZ, 0xc0, !PT ;  /* 0x00f000f012367812 */ /* 0x000fe400078ec0ff */
[----:B------:R-:W-:-:S02]  /*2ff0*/  LOP3.LUT R16, R49, 0x64006400, RZ, 0xfc, !PT ;  /* 0x6400640031107812 */ /* 0x000fc400078efcff */
[----:B------:R-:W-:Y:S02]  /*3000*/  LOP3.LUT R17, R50, 0x64006400, RZ, 0xfc, !PT ;  /* 0x6400640032117812 */ /* 0x000fe400078efcff */
[----:B------:R-:W-:Y:S01]  /*3010*/  LOP3.LUT R50, R51, 0x64006400, RZ, 0xfc, !PT ;  /* 0x6400640033327812 */ /* 0x000fe200078efcff */
[----:B------:R-:W-:Y:S01]  /*3020*/  HFMA2.MMA R51, R52, 1, 1, R25 ;  /* 0x3c003c0034337835 */ /* 0x000fe20000000019 */
[----:B------:R-:W-:Y:S01]  /*3030*/  LOP3.LUT R49, R54, 0x64006400, RZ, 0xfc, !PT ;  /* 0x6400640036317812 */ /* 0x000fe200078efcff */
[----:B------:R-:W-:Y:S01]  /*3040*/  HFMA2 R54, R19, 0.0625, 0.0625, R26 ;  /* 0x2c002c0013367831 */ /* 0x000fe2000000001a */
[----:B------:R-:W-:Y:S01]  /*3050*/  LOP3.LUT R59, R55, 0x64006400, RZ, 0xfc, !PT ;  /* 0x64006400373b7812 */ /* 0x000fe200078efcff */
[----:B------:R-:W-:Y:S01]  /*3060*/  HADD2 R55, R16, R29 ;  /* 0x0000001d10377230 */ /* 0x000fe20000000000 */
[----:B------:R-:W-:Y:S01]  /*3070*/  LOP3.LUT R58, R56, 0x64006400, RZ, 0xfc, !PT ;  /* 0x64006400383a7812 */ /* 0x000fe200078efcff */
[----:B------:R-:W-:Y:S01]  /*3080*/  HFMA2.MMA R56, R17, 0.0625, 0.0625, R28 ;  /* 0x2c002c0011387835 */ /* 0x000fe2000000001c */
[----:B------:R-:W-:Y:S01]  /*3090*/  HADD2 R53, R50, R27 ;  /* 0x0000001b32357230 */ /* 0x000fe20000000000 */
[----:B------:R-:W-:Y:S01]  /*30a0*/  HFMA2.MMA R52, R49, 0.0625, 0.0625, R24 ;  /* 0x2c002c0031347835 */ /* 0x000fe20000000018 */
[----:B------:R-:W-:Y:S01]  /*30b0*/  HADD2 R49, R59, R12 ;  /* 0x0000000c3b317230 */ /* 0x000fe20000000000 */
[-C--:B0-----:R-:W-:Y:S01]  /*30c0*/  HFMA2.MMA R19, R55, R20.reuse, RZ ;  /* 0x0000001437137235 */ /* 0x081fe200000000ff */
[-C--:B------:R-:W-:Y:S01]  /*30d0*/  HFMA2 R16, R53, R20.reuse, RZ.H0_H0 ;  /* 0x0000001435107231 */ /* 0x080fe200000400ff */
[----:B------:R-:W-:Y:S01]  /*30e0*/  HFMA2.MMA R17, R51, R20, RZ ;  /* 0x0000001433117235 */ /* 0x000fe200000000ff */
[----:B------:R-:W-:Y:S01]  /*30f0*/  HFMA2 R50, R58, 0.0625, 0.0625, R13 ;  /* 0x2c002c003a327831 */ /* 0x000fe2000000000d */
[----:B------:R-:W-:Y:S01]  /*3100*/  SHF.R.U32.HI R18, RZ, 0x8, R18 ;  /* 0x00000008ff127819 */ /* 0x000fe20000011612 */
[----:B------:R-:W-:Y:S01]  /*3110*/  HFMA2 R20, R49, R20, RZ.H0_H0 ;  /* 0x0000001431147231 */ /* 0x000fe200000400ff */
[C---:B------:R-:W-:Y:S01]  /*3120*/  LOP3.LUT R58, R48.reuse, 0xf000f0, RZ, 0xc0, !PT ;  /* 0x00f000f0303a7812 */ /* 0x040fe200078ec0ff */
[-C--:B------:R-:W-:Y:S01]  /*3130*/  HFMA2 R16, R54, R21.reuse, R16 ;  /* 0x0000001536107231 */ /* 0x080fe20000000010 */
[-C--:B------:R-:W-:Y:S01]  /*3140*/  HFMA2.MMA R19, R56, R21.reuse, R19 ;  /* 0x0000001538137235 */ /* 0x080fe20000000013 */
[----:B------:R-:W-:Y:S01]  /*3150*/  HFMA2 R20, R50, R21, R20 ;  /* 0x0000001532147231 */ /* 0x000fe20000000014 */
[----:B------:R-:W-:Y:S01]  /*3160*/  HFMA2.MMA R17, R52, R21, R17 ;  /* 0x0000001534117235 */ /* 0x000fe20000000011 */
[----:B------:R-:W-:-:S02]  /*3170*/  LOP3.LUT R21, R48, 0xf000f, RZ, 0xc0, !PT ;  /* 0x000f000f30157812 */ /* 0x000fc400078ec0ff */
[C---:B------:R-:W-:Y:S02]  /*3180*/  LOP3.LUT R60, R18.reuse, 0xf000f, RZ, 0xc0, !PT ;  /* 0x000f000f123c7812 */ /* 0x040fe400078ec0ff */
[----:B------:R-:W-:Y:S02]  /*3190*/  LOP3.LUT R65, R18, 0xf000f0, RZ, 0xc0, !PT ;  /* 0x00f000f012417812 */ /* 0x000fe400078ec0ff */
[----:B------:R-:W-:Y:S02]  /*31a0*/  LOP3.LUT R18, R57, 0xf000f, RZ, 0xc0, !PT ;  /* 0x000f000f39127812 */ /* 0x000fe400078ec0ff */
[----:B------:R-:W-:Y:S02]  /*31b0*/  LOP3.LUT R48, R21, 0x64006400, RZ, 0xfc, !PT ;  /* 0x6400640015307812 */ /* 0x000fe400078efcff */
[----:B------:R-:W-:Y:S02]  /*31c0*/  LOP3.LUT R21, R18, 0x64006400, RZ, 0xfc, !PT ;  /* 0x6400640012157812 */ /* 0x000fe400078efcff */
[C---:B------:R-:W-:Y:S01]  /*31d0*/  LOP3.LUT R59, R41.reuse, 0xf000f, RZ, 0xc0, !PT ;  /* 0x000f000f293b7812 */ /* 0x040fe200078ec0ff */
[----:B------:R-:W-:Y:S01]  /*31e0*/  HADD2 R61, R48, R29 ;  /* 0x0000001d303d7230 */ /* 0x000fe20000000000 */
[----:B------:R-:W-:-:S02]  /*31f0*/  LOP3.LUT R63, R41, 0xf000f0, RZ, 0xc0, !PT ;  /* 0x00f000f0293f7812 */ /* 0x000fc400078ec0ff */
[----:B------:R-:W-:Y:S01]  /*3200*/  LOP3.LUT R57, R57, 0xf000f0, RZ, 0xc0, !PT ;  /* 0x00f000f039397812 */ /* 0x000fe200078ec0ff */
[----:B------:R-:W-:Y:S01]  /*3210*/  HFMA2.MMA R21, R21, 1, 1, R12 ;  /* 0x3c003c0015157835 */ /* 0x000fe2000000000c */
[----:B------:R-:W-:Y:S01]  /*3220*/  LOP3.LUT R60, R60, 0x64006400, RZ, 0xfc, !PT ;  /* 0x640064003c3c7812 */ /* 0x000fe200078efcff */
[----:B------:R-:W-:Y:S01]  /*3230*/  HFMA2.MMA R19, R61, R22, R19 ;  /* 0x000000163d137235 */ /* 0x000fe20000000013 */
[----:B------:R-:W-:Y:S02]  /*3240*/  LOP3.LUT R41, R58, 0x64006400, RZ, 0xfc, !PT ;  /* 0x640064003a297812 */ /* 0x000fe400078efcff */
[----:B------:R-:W-:Y:S02]  /*3250*/  LOP3.LUT R58, R59, 0x64006400, RZ, 0xfc, !PT ;  /* 0x640064003b3a7812 */ /* 0x000fe400078efcff */
[----:B------:R-:W-:Y:S01]  /*3260*/  LOP3.LUT R18, R57, 0x64006400, RZ, 0xfc, !PT ;  /* 0x6400640039127812 */ /* 0x000fe200078efcff */
[----:B------:R-:W-:Y:S01]  /*3270*/  HADD2 R57, R60, R25 ;  /* 0x000000193c397230 */ /* 0x000fe20000000000 */
[----:B------:R-:W-:Y:S01]  /*3280*/  LOP3.LUT R65, R65, 0x64006400, RZ, 0xfc, !PT ;  /* 0x6400640041417812 */ /* 0x000fe200078efcff */
[----:B------:R-:W-:Y:S01]  /*3290*/  HFMA2 R62, R21, R22, R20 ;  /* 0x00000016153e7231 */ /* 0x000fe20000000014 */
[----:B------:R-:W-:Y:S01]  /*32a0*/  HFMA2.MMA R59, R58, 1, 1, R27 ;  /* 0x3c003c003a3b7835 */ /* 0x000fe2000000001b */
[----:B------:R-:W-:Y:S01]  /*32b0*/  LOP3.LUT R63, R63, 0x64006400, RZ, 0xfc, !PT ;  /* 0x640064003f3f7812 */ /* 0x000fe200078efcff */
[----:B------:R-:W-:-:S02]  /*32c0*/  HFMA2.MMA R60, R41, 0.0625, 0.0625, R28 ;  /* 0x2c002c00293c7835 */ /* 0x000fc4000000001c */
[----:B------:R-:W-:Y:S02]  /*32d0*/  HFMA2.MMA R17, R57, R22, R17 ;  /* 0x0000001639117235 */ /* 0x000fe40000000011 */
[----:B------:R-:W-:Y:S01]  /*32e0*/  HFMA2.MMA R20, R65, 0.0625, 0.0625, R24 ;  /* 0x2c002c0041147835 */ /* 0x000fe20000000018 */
[----:B------:R-:W-:-:S03]  /*32f0*/  HFMA2 R58, R63, 0.0625, 0.0625, R26 ;  /* 0x2c002c003f3a7831 */ /* 0x000fc6000000001a */
[----:B------:R-:W-:Y:S01]  /*3300*/  HFMA2 R48, R59, R22, R16 ;  /* 0x000000163b307231 */ /* 0x000fe20000000010 */
[-C--:B------:R-:W-:Y:S01]  /*3310*/  HFMA2.MMA R16, R60, R23.reuse, R19 ;  /* 0x000000173c107235 */ /* 0x080fe20000000013 */
[----:B------:R-:W-:Y:S02]  /*3320*/  HFMA2 R22, R18, 0.0625, 0.0625, R13 ;  /* 0x2c002c0012167831 */ /* 0x000fe4000000000d */
[----:B------:R-:W-:Y:S01]  /*3330*/  HFMA2.MMA R17, R20, R23, R17 ;  /* 0x0000001714117235 */ /* 0x000fe20000000011 */
[-C--:B------:R-:W-:Y:S02]  /*3340*/  HFMA2 R48, R58, R23.reuse, R48 ;  /* 0x000000173a307231 */ /* 0x080fe40000000030 */
[----:B------:R-:W-:Y:S02]  /*3350*/  HFMA2 R62, R22, R23, R62 ;  /* 0x00000017163e7231 */ /* 0x000fe4000000003e */
[----:B------:R-:W-:Y:S01]  /*3360*/  HFMA2.MMA R45, R16, R32, R45 ;  /* 0x00000020102d7235 */ /* 0x000fe2000000002d */
[----:B------:R-:W-:-:S02]  /*3370*/  HFMA2 R48, R48, R33, R47 ;  /* 0x0000002130307231 */ /* 0x000fc4000000002f */
[----:B------:R-:W-:Y:S01]  /*3380*/  HFMA2.MMA R41, R17, R30, R46 ;  /* 0x0000001e11297235 */ /* 0x000fe2000000002e */
[----:B------:R-:W-:Y:S01]  /*3390*/  HFMA2 R44, R62, R31, R44 ;  /* 0x0000001f3e2c7231 */ /* 0x000fe2000000002c */
[----:B------:R-:W-:Y:S09]  /*33a0*/  @!P0 BRA `(.L_x_12) ;  /* 0x00000004000c8947 */ /* 0x000ff20003800000 */
        /* <DEDUP_REMOVED lines=67> */
.L_x_12:
[----:B------:R-:W0:Y:S01]  /*37e0*/  LDC R17, c[0x0][0x23c] ;  /* 0x00008f00ff117b82 */ /* 0x000e220000000800 */
[----:B------:R-:W-:Y:S01]  /*37f0*/  IADD3 R37, R37, 0x20, RZ ;  /* 0x0000002025257810 */ /* 0x000fe20007ffe0ff */
[----:B------:R-:W-:-:S03]  /*3800*/  UIADD3 UR4, UR4, 0x40, URZ ;  /* 0x0000004004047890 */ /* 0x000fc6000fffe03f */
[----:B------:R-:W-:Y:S01]  /*3810*/  ISETP.GE.AND P0, PT, R37, R40, PT ;  /* 0x000000282500720c */ /* 0x000fe20003f06270 */
[----:B0-----:R-:W-:-:S12]  /*3820*/  IMAD.WIDE R42, R17, 0x10, R42 ;  /* 0x00000010112a7825 */ /* 0x001fd800078e022a */
[----:B------:R-:W-:Y:S05]  /*3830*/  @!P0 BRA `(.L_x_16) ;  /* 0xffffffd800288947 */ /* 0x000fea000383ffff */
.L_x_10:
[----:B------:R-:W-:Y:S05]  /*3840*/  @!P1 EXIT ;  /* 0x000000000000994d */ /* 0x000fea0003800000 */
[----:B------:R-:W0:Y:S01]  /*3850*/  S2UR UR4, SR_CTAID.Y ;  /* 0x00000000000479c3 */ /* 0x000e220000002600 */
[----:B------:R-:W-:Y:S02]  /*3860*/  HADD2 R45, R45.H0_H0, R45.H1_H1 ;  /* 0x3000002d2d2d7230 */ /* 0x000fe40000000800 */
[----:B------:R-:W-:-:S05]  /*3870*/  HADD2 R48, R48.H0_H0, R48.H1_H1 ;  /* 0x3000003030307230 */ /* 0x000fca0000000800 */
[----:B------:R-:W1:Y:S01]  /*3880*/  LDC.64 R12, c[0x0][0x230] ;  /* 0x00008c00ff0c7b82 */ /* 0x000e620000000a00 */
[----:B------:R-:W-:Y:S01]  /*3890*/  PRMT R45, R45, 0x5410, R48 ;  /* 0x000054102d2d7816 */ /* 0x000fe20000000030 */
[----:B0-----:R-:W-:-:S06]  /*38a0*/  USHF.L.U32 UR4, UR4, 0x2, URZ ;  /* 0x0000000204047899 */ /* 0x001fcc000800063f */
[----:B------:R-:W-:-:S04]  /*38b0*/  IMAD R19, R17, UR4, R38 ;  /* 0x0000000411137c24 */ /* 0x000fc8000f8e0226 */
[----:B-1----:R-:W-:-:S05]  /*38c0*/  IMAD.WIDE R12, R19, 0x2, R12 ;  /* 0x00000002130c7825 */ /* 0x002fca00078e020c */
[----:B------:R0:W-:Y:S01]  /*38d0*/  ATOM.E.ADD.F16x2.RN.STRONG.GPU P0, RZ, desc[UR8][R12.64], R45 ;  /* 0x0000002d0cff79a2 */ /* 0x0001e2000810e1c8 */
[----:B------:R-:W-:Y:S01]  /*38e0*/  HADD2 R41, R41.H0_H0, R41.H1_H1 ;  /* 0x3000002929297230 */ /* 0x000fe20000000800 */
[----:B------:R-:W-:Y:S01]  /*38f0*/  BSSY B0, `(.L_x_17) ;  /* 0x0000012000007945 */ /* 0x000fe20003800000 */
[----:B------:R-:W-:-:S05]  /*3900*/  HADD2 R44, R44.H0_H0, R44.H1_H1 ;  /* 0x3000002c2c2c7230 */ /* 0x000fca0000000800 */
[----:B------:R-:W-:Y:S01]  /*3910*/  PRMT R41, R41, 0x5410, R44 ;  /* 0x0000541029297816 */ /* 0x000fe2000000002c */
[----:B0-----:R-:W-:Y:S06]  /*3920*/  @P0 BRA `(.L_x_18) ;  /* 0x0000000000380947 */ /* 0x001fec0003800000 */
[----:B------:R-:W0:Y:S02]  /*3930*/  QSPC.E.S P0, RZ, [R12] ;  /* 0x000000000cff73aa */ /* 0x000e240000000500 */
[----:B0-----:R-:W-:Y:S05]  /*3940*/  @!P0 BRA `(.L_x_19) ;  /* 0x0000000000248947 */ /* 0x001fea0003800000 */
[----:B------:R-:W-:Y:S02]  /*3950*/  MOV R18, R12 ;  /* 0x0000000c00127202 */ /* 0x000fe40000000f00 */
[----:B------:R-:W-:Y:S02]  /*3960*/  PRMT R45, R45, 0x5410, R48 ;  /* 0x000054102d2d7816 */ /* 0x000fe40000000030 */
[----:B------:R-:W-:-:S07]  /*3970*/  MOV R14, R18 ;  /* 0x00000012000e7202 */ /* 0x000fce0000000f00 */
.L_x_20:
[----:B------:R-:W0:Y:S02]  /*3980*/  LDS R18, [R14] ;  /* 0x000000000e127984 */ /* 0x000e240000000800 */
[----:B0-----:R-:W-:-:S10]  /*3990*/  HFMA2.MMA R19, R18, 1, 1, R45 ;  /* 0x3c003c0012137835 */ /* 0x001fd4000000002d */
[----:B------:R-:W0:Y:S02]  /*39a0*/  ATOMS.CAST.SPIN R19, [R14], R18, R19 ;  /* 0x000000120e13738d */ /* 0x000e240001800013 */
[----:B0-----:R-:W-:-:S13]  /*39b0*/  ISETP.EQ.U32.AND P0, PT, R19, 0x1, PT ;  /* 0x000000011300780c */ /* 0x001fda0003f02070 */
[----:B------:R-:W-:Y:S05]  /*39c0*/  @!P0 BRA `(.L_x_20) ;  /* 0xfffffffc00ec8947 */ /* 0x000fea000383ffff */
[----:B------:R-:W-:Y:S05]  /*39d0*/  BRA `(.L_x_18) ;  /* 0x00000000000c7947 */ /* 0x000fea0003800000 */
.L_x_19:
[----:B------:R-:W2:Y:S02]  /*39e0*/  LD.E R14, desc[UR8][R12.64] ;  /* 0x000000080c0e7980 */ /* 0x000ea4000c101900 */
[----:B--2---:R-:W-:-:S05]  /*39f0*/  IADD3 R19, R45, R14, RZ ;  /* 0x0000000e2d137210 */ /* 0x004fca0007ffe0ff */
[----:B------:R0:W-:Y:S02]  /*3a00*/  ST.E desc[UR8][R12.64], R19 ;  /* 0x000000130c007985 */ /* 0x0001e4000c101908 */
.L_x_18:
[----:B------:R-:W-:Y:S05]  /*3a10*/  BSYNC B0 ;  /* 0x0000000000007941 */ /* 0x000fea0003800000 */
.L_x_17:
[----:B------:R1:W-:Y:S01]  /*3a20*/  ATOM.E.ADD.F16x2.RN.STRONG.GPU P0, RZ, desc[UR8][R12.64+0x4], R41 ;  /* 0x000004290cff79a2 */ /* 0x0003e2000810e1c8 */
[----:B------:R-:W-:Y:S04]  /*3a30*/  BSSY B0, `(.L_x_21) ;  /* 0x0000010000007945 */ /* 0x000fe80003800000 */
[----:B-1----:R-:W-:Y:S05]  /*3a40*/  @P0 BRA `(.L_x_22) ;  /* 0x0000000000380947 */ /* 0x002fea0003800000 */
[----:B------:R-:W1:Y:S02]  /*3a50*/  QSPC.E.S P0, RZ, [R12+0x4] ;  /* 0x000004000cff73aa */ /* 0x000e640000000500 */
[----:B-1----:R-:W-:Y:S05]  /*3a60*/  @!P0 BRA `(.L_x_23) ;  /* 0x0000000000248947 */ /* 0x002fea0003800000 */
[----:B------:R-:W-:Y:S02]  /*3a70*/  MOV R18, R12 ;  /* 0x0000000c00127202 */ /* 0x000fe40000000f00 */
[----:B------:R-:W-:Y:S02]  /*3a80*/  PRMT R41, R41, 0x5410, R44 ;  /* 0x0000541029297816 */ /* 0x000fe4000000002c */
[----:B------:R-:W-:-:S07]  /*3a90*/  MOV R14, R18 ;  /* 0x00000012000e7202 */ /* 0x000fce0000000f00 */
.L_x_24:
[----:B------:R-:W0:Y:S02]  /*3aa0*/  LDS R18, [R14+0x4] ;  /* 0x000004000e127984 */ /* 0x000e240000000800 */
[----:B0-----:R-:W-:-:S06]  /*3ab0*/  HADD2 R19, R18, R41 ;  /* 0x0000002912137230 */ /* 0x001fcc0000000000 */
[----:B------:R-:W0:Y:S02]  /*3ac0*/  ATOMS.CAST.SPIN R19, [R14+0x4], R18, R19 ;  /* 0x000004120e13738d */ /* 0x000e240001800013 */
[----:B0-----:R-:W-:-:S13]  /*3ad0*/  ISETP.EQ.U32.AND P0, PT, R19, 0x1, PT ;  /* 0x000000011300780c */ /* 0x001fda0003f02070 */
[----:B------:R-:W-:Y:S05]  /*3ae0*/  @!P0 BRA `(.L_x_24) ;  /* 0xfffffffc00ec8947 */ /* 0x000fea000383ffff */
[----:B------:R-:W-:Y:S05]  /*3af0*/  BRA `(.L_x_22) ;  /* 0x00000000000c7947 */ /* 0x000fea0003800000 */
.L_x_23:
[----:B------:R-:W0:Y:S02]  /*3b00*/  LD.E R14, desc[UR8][R12.64+0x4] ;  /* 0x000004080c0e7980 */ /* 0x000e24000c101900 */
[----:B0-----:R-:W-:-:S05]  /*3b10*/  IADD3 R19, R41, R14, RZ ;  /* 0x0000000e29137210 */ /* 0x001fca0007ffe0ff */
[----:B------:R1:W-:Y:S02]  /*3b20*/  ST.E desc[UR8][R12.64+0x4], R19 ;  /* 0x000004130c007985 */ /* 0x0003e4000c101908 */
.L_x_22:
[----:B------:R-:W-:Y:S05]  /*3b30*/  BSYNC B0 ;  /* 0x0000000000007941 */ /* 0x000fea0003800000 */
.L_x_21:
[----:B------:R-:W-:-:S13]  /*3b40*/  ISETP.GE.AND P0, PT, R39, 0x2, PT ;  /* 0x000000022700780c */ /* 0x000fda0003f06270 */
[----:B------:R-:W-:Y:S05]  /*3b50*/  @!P0 EXIT ;  /* 0x000000000000894d */ /* 0x000fea0003800000 */
[----:B------:R-:W-:Y:S02]  /*3b60*/  HADD2 R11, R11.H0_H0, R11.H1_H1 ;  /* 0x3000000b0b0b7230 */ /* 0x000fe40000000800 */
[----:B01----:R-:W-:-:S04]  /*3b70*/  IMAD.WIDE R12, R17, 0x2, R12 ;  /* 0x00000002110c7825 */ /* 0x003fc800078e020c */
[----:B------:R-:W-:-:S05]  /*3b80*/  HADD2 R10, R10.H0_H0, R10.H1_H1 ;  /* 0x3000000a0a0a7230 */ /* 0x000fca0000000800 */
[----:B------:R-:W-:-:S05]  /*3b90*/  PRMT R11, R11, 0x5410, R10 ;  /* 0x000054100b0b7816 */ /* 0x000fca000000000a */
        /* <DEDUP_REMOVED lines=11> */
.L_x_28:
[----:B------:R-:W0:Y:S02]  /*3c50*/  LDS R8, [R18] ;  /* 0x0000000012087984 */ /* 0x000e240000000800 */
[----:B0-----:R-:W-:-:S10]  /*3c60*/  HFMA2.MMA R9, R8, 1, 1, R11 ;  /* 0x3c003c0008097835 */ /* 0x001fd4000000000b */
[----:B------:R-:W0:Y:S02]  /*3c70*/  ATOMS.CAST.SPIN R9, [R18], R8, R9 ;  /* 0x000000081209738d */ /* 0x000e240001800009 */
[----:B0-----:R-:W-:-:S13]  /*3c80*/  ISETP.EQ.U32.AND P0, PT, R9, 0x1, PT ;  /* 0x000000010900780c */ /* 0x001fda0003f02070 */
[----:B------:R-:W-:Y:S05]  /*3c90*/  @!P0 BRA `(.L_x_28) ;  /* 0xfffffffc00ec8947 */ /* 0x000fea000383ffff */
[----:B------:R-:W-:Y:S05]  /*3ca0*/  BRA `(.L_x_26) ;  /* 0x00000000000c7947 */ /* 0x000fea0003800000 */
.L_x_27:
[----:B------:R-:W2:Y:S02]  /*3cb0*/  LD.E R8, desc[UR8][R12.64] ;  /* 0x000000080c087980 */ /* 0x000ea4000c101900 */
[----:B--2---:R-:W-:-:S05]  /*3cc0*/  IADD3 R9, R11, R8, RZ ;  /* 0x000000080b097210 */ /* 0x004fca0007ffe0ff */
[----:B------:R0:W-:Y:S02]  /*3cd0*/  ST.E desc[UR8][R12.64], R9 ;  /* 0x000000090c007985 */ /* 0x0001e4000c101908 */
.L_x_26:
[----:B------:R-:W-:Y:S05]  /*3ce0*/  BSYNC B0 ;  /* 0x0000000000007941 */ /* 0x000fea0003800000 */
.L_x_25:
        /* <DEDUP_REMOVED lines=8> */
.L_x_32:
[----:B------:R-:W0:Y:S02]  /*3d70*/  LDS R8, [R10+0x4] ;  /* 0x000004000a087984 */ /* 0x000e240000000800 */
[----:B0-----:R-:W-:-:S06]  /*3d80*/  HADD2 R9, R8, R14 ;  /* 0x0000000e08097230 */ /* 0x001fcc0000000000 */
[----:B------:R-:W0:Y:S02]  /*3d90*/  ATOMS.CAST.SPIN R9, [R10+0x4], R8, R9 ;  /* 0x000004080a09738d */ /* 0x000e240001800009 */
[----:B0-----:R-:W-:-:S13]  /*3da0*/  ISETP.EQ.U32.AND P0, PT, R9, 0x1, PT ;  /* 0x000000010900780c */ /* 0x001fda0003f02070 */
[----:B------:R-:W-:Y:S05]  /*3db0*/  @!P0 BRA `(.L_x_32) ;  /* 0xfffffffc00ec8947 */ /* 0x000fea000383ffff */
[----:B------:R-:W-:Y:S05]  /*3dc0*/  BRA `(.L_x_30) ;  /* 0x00000000000c7947 */ /* 0x000fea0003800000 */
.L_x_31:
[----:B------:R-:W0:Y:S02]  /*3dd0*/  LD.E R8, desc[UR8][R12.64+0x4] ;  /* 0x000004080c087980 */ /* 0x000e24000c101900 */
[----:B0-----:R-:W-:-:S05]  /*3de0*/  IADD3 R9, R14, R8, RZ ;  /* 0x000000080e097210 */ /* 0x001fca0007ffe0ff */
[----:B------:R1:W-:Y:S02]  /*3df0*/  ST.E desc[UR8][R12.64+0x4], R9 ;  /* 0x000004090c007985 */ /* 0x0003e4000c101908 */
.L_x_30:
[----:B------:R-:W-:Y:S05]  /*3e00*/  BSYNC B0 ;  /* 0x0000000000007941 */ /* 0x000fea0003800000 */
.L_x_29:
[----:B------:R-:W-:-:S13]  /*3e10*/  ISETP.NE.AND P0, PT, R39, 0x2, PT ;  /* 0x000000022700780c */ /* 0x000fda0003f05270 */
        /* <DEDUP_REMOVED lines=16> */
.L_x_36:
[----:B------:R-:W0:Y:S02]  /*3f20*/  LDS R4, [R10] ;  /* 0x000000000a047984 */ /* 0x000e240000000800 */
[----:B0-----:R-:W-:-:S10]  /*3f30*/  HFMA2.MMA R5, R4, 1, 1, R7 ;  /* 0x3c003c0004057835 */ /* 0x001fd40000000007 */
[----:B------:R-:W0:Y:S02]  /*3f40*/  ATOMS.CAST.SPIN R5, [R10], R4, R5 ;  /* 0x000000040a05738d */ /* 0x000e240001800005 */
[----:B0-----:R-:W-:-:S13]  /*3f50*/  ISETP.EQ.U32.AND P0, PT, R5, 0x1, PT ;  /* 0x000000010500780c */ /* 0x001fda0003f02070 */
[----:B------:R-:W-:Y:S05]  /*3f60*/  @!P0 BRA `(.L_x_36) ;  /* 0xfffffffc00ec8947 */ /* 0x000fea000383ffff */
[----:B------:R-:W-:Y:S05]  /*3f70*/  BRA `(.L_x_34) ;  /* 0x00000000000c7947 */ /* 0x000fea0003800000 */
.L_x_35:
[----:B------:R-:W2:Y:S02]  /*3f80*/  LD.E R4, desc[UR8][R12.64] ;  /* 0x000000080c047980 */ /* 0x000ea4000c101900 */
[----:B--2---:R-:W-:-:S05]  /*3f90*/  IADD3 R5, R7, R4, RZ ;  /* 0x0000000407057210 */ /* 0x004fca0007ffe0ff */
[----:B------:R0:W-:Y:S02]  /*3fa0*/  ST.E desc[UR8][R12.64], R5 ;  /* 0x000000050c007985 */ /* 0x0001e4000c101908 */
.L_x_34:
[----:B------:R-:W-:Y:S05]  /*3fb0*/  BSYNC B0 ;  /* 0x0000000000007941 */ /* 0x000fea0003800000 */
.L_x_33:
        /* <DEDUP_REMOVED lines=8> */
.L_x_40:
[----:B------:R-:W0:Y:S02]  /*4040*/  LDS R4, [R6+0x4] ;  /* 0x0000040006047984 */ /* 0x000e240000000800 */
[----:B0-----:R-:W-:-:S06]  /*4050*/  HADD2 R5, R4, R8 ;  /* 0x0000000804057230 */ /* 0x001fcc0000000000 */
[----:B------:R-:W0:Y:S02]  /*4060*/  ATOMS.CAST.SPIN R5, [R6+0x4], R4, R5 ;  /* 0x000004040605738d */ /* 0x000e240001800005 */
[----:B0-----:R-:W-:-:S13]  /*4070*/  ISETP.EQ.U32.AND P0, PT, R5, 0x1, PT ;  /* 0x000000010500780c */ /* 0x001fda0003f02070 */
[----:B------:R-:W-:Y:S05]  /*4080*/  @!P0 BRA `(.L_x_40) ;  /* 0xfffffffc00ec8947 */ /* 0x000fea000383ffff */
[----:B------:R-:W-:Y:S05]  /*4090*/  BRA `(.L_x_38) ;  /* 0x00000000000c7947 */ /* 0x000fea0003800000 */
.L_x_39:
[----:B------:R-:W0:Y:S02]  /*40a0*/  LD.E R4, desc[UR8][R12.64+0x4] ;  /* 0x000004080c047980 */ /* 0x000e24000c101900 */
[----:B0-----:R-:W-:-:S05]  /*40b0*/  IADD3 R5, R8, R4, RZ ;  /* 0x0000000408057210 */ /* 0x001fca0007ffe0ff */
[----:B------:R1:W-:Y:S02]  /*40c0*/  ST.E desc[UR8][R12.64+0x4], R5 ;  /* 0x000004050c007985 */ /* 0x0003e4000c101908 */
.L_x_38:
[----:B------:R-:W-:Y:S05]  /*40d0*/  BSYNC B0 ;  /* 0x0000000000007941 */ /* 0x000fea0003800000 */
.L_x_37:
        /* <DEDUP_REMOVED lines=17> */
.L_x_44:
[----:B------:R-:W0:Y:S02]  /*41f0*/  LDS R2, [R0] ;  /* 0x0000000000027984 */ /* 0x000e240000000800 */
[----:B0-----:R-:W-:-:S10]  /*4200*/  HFMA2.MMA R3, R2, 1, 1, R15 ;  /* 0x3c003c0002037835 */ /* 0x001fd4000000000f */
[----:B------:R-:W0:Y:S02]  /*4210*/  ATOMS.CAST.SPIN R3, [R0], R2, R3 ;  /* 0x000000020003738d */ /* 0x000e240001800003 */
[----:B0-----:R-:W-:-:S13]  /*4220*/  ISETP.EQ.U32.AND P0, PT, R3, 0x1, PT ;  /* 0x000000010300780c */ /* 0x001fda0003f02070 */
[----:B------:R-:W-:Y:S05]  /*4230*/  @!P0 BRA `(.L_x_44) ;  /* 0xfffffffc00ec8947 */ /* 0x000fea000383ffff */
[----:B------:R-:W-:Y:S05]  /*4240*/  BRA `(.L_x_42) ;  /* 0x00000000000c7947 */ /* 0x000fea0003800000 */
.L_x_43:
[----:B------:R-:W2:Y:S02]  /*4250*/  LD.E R0, desc[UR8][R12.64] ;  /* 0x000000080c007980 */ /* 0x000ea4000c101900 */
[----:B--2---:R-:W-:-:S05]  /*4260*/  IADD3 R3, R15, R0, RZ ;  /* 0x000000000f037210 */ /* 0x004fca0007ffe0ff */
[----:B------:R0:W-:Y:S02]  /*4270*/  ST.E desc[UR8][R12.64], R3 ;  /* 0x000000030c007985 */ /* 0x0001e4000c101908 */
.L_x_42:
[----:B------:R-:W-:Y:S05]  /*4280*/  BSYNC B0 ;  /* 0x0000000000007941 */ /* 0x000fea0003800000 */
.L_x_41:
[----:B------:R1:W-:Y:S02]  /*4290*/  ATOM.E.ADD.F16x2.RN.STRONG.GPU P0, RZ, desc[UR8][R12.64+0x4], R5 ;  /* 0x000004050cff79a2 */ /* 0x0003e4000810e1c8 */
[----:B-1----:R-:W-:Y:S05]  /*42a0*/  @P0 EXIT ;  /* 0x000000000000094d */ /* 0x002fea0003800000 */
[----:B------:R-:W1:Y:S02]  /*42b0*/  QSPC.E.S P0, RZ, [R12+0x4] ;  /* 0x000004000cff73aa */ /* 0x000e640000000500 */
[----:B-1----:R-:W-:Y:S05]  /*42c0*/  @!P0 BRA `(.L_x_45) ;  /* 0x0000000000248947 */ /* 0x002fea0003800000 */
[----:B------:R-:W-:Y:S02]  /*42d0*/  MOV R2, R12 ;  /* 0x0000000c00027202 */ /* 0x000fe40000000f00 */
[----:B------:R-:W-:Y:S02]  /*42e0*/  PRMT R5, R5, 0x5410, R6 ;  /* 0x0000541005057816 */ /* 0x000fe40000000006 */
[----:B------:R-:W-:-:S07]  /*42f0*/  MOV R0, R2 ;  /* 0x0000000200007202 */ /* 0x000fce0000000f00 */
.L_x_46:
[----:B------:R-:W0:Y:S02]  /*4300*/  LDS R2, [R0+0x4] ;  /* 0x0000040000027984 */ /* 0x000e240000000800 */
[----:B0-----:R-:W-:-:S06]  /*4310*/  HADD2 R3, R2, R5 ;  /* 0x0000000502037230 */ /* 0x001fcc0000000000 */
[----:B------:R-:W0:Y:S02]  /*4320*/  ATOMS.CAST.SPIN R3, [R0+0x4], R2, R3 ;  /* 0x000004020003738d */ /* 0x000e240001800003 */
[----:B0-----:R-:W-:-:S13]  /*4330*/  ISETP.EQ.U32.AND P0, PT, R3, 0x1, PT ;  /* 0x000000010300780c */ /* 0x001fda0003f02070 */
[----:B------:R-:W-:Y:S05]  /*4340*/  @!P0 BRA `(.L_x_46) ;  /* 0xfffffffc00ec8947 */ /* 0x000fea000383ffff */
[----:B------:R-:W-:Y:S05]  /*4350*/  EXIT ;  /* 0x000000000000794d */ /* 0x000fea0003800000 */
.L_x_45:
[----:B------:R-:W0:Y:S02]  /*4360*/  LD.E R0, desc[UR8][R12.64+0x4] ;  /* 0x000004080c007980 */ /* 0x000e24000c101900 */
[----:B0-----:R-:W-:-:S05]  /*4370*/  IADD3 R3, R5, R0, RZ ;  /* 0x0000000005037210 */ /* 0x001fca0007ffe0ff */
[----:B------:R-:W-:Y:S01]  /*4380*/  ST.E desc[UR8][R12.64+0x4], R3 ;  /* 0x000004030c007985 */ /* 0x000fe2000c101908 */
[----:B------:R-:W-:Y:S05]  /*4390*/  EXIT ;  /* 0x000000000000794d */ /* 0x000fea0003800000 */
.L_x_47:
[----:B------:R-:W-:-:S00]  /*43a0*/  BRA `(.L_x_47) ;  /* 0xfffffffc00fc7947 */ /* 0x000fc0000383ffff */
[----:B------:R-:W-:-:S00]  /*43b0*/  NOP ;  /* 0x0000000000007918 */ /* 0x000fc00000000000 */
        /* <DEDUP_REMOVED lines=12> */
.L_x_133:


//--------------------- .text._Z28gemm_half_q_half_gptq_kernelILi3ELb0ELb0EEvPK6__halfPKjS4_S2_PS0_iiiiiPKtibS2_i --------------------------
	.section	.text._Z28gemm_half_q_half_gptq_kernelILi3ELb0ELb0EEvPK6__halfPKjS4_S2_PS0_iiiiiPKtibS2_i,"ax",@progbits
	.align	128
        .global         _Z28gemm_half_q_half_gptq_kernelILi3ELb0ELb0EEvPK6__halfPKjS4_S2_PS0_iiiiiPKtibS2_i
        .type           _Z28gemm_half_q_half_gptq_kernelILi3ELb0ELb0EEvPK6__halfPKjS4_S2_PS0_iiiiiPKtibS2_i,@function
        .size           _Z28gemm_half_q_half_gptq_kernelILi3ELb0ELb0EEvPK6__halfPKjS4_S2_PS0_iiiiiPKtibS2_i,(.L_x_134 - _Z28gemm_half_q_half_gptq_kernelILi3ELb0ELb0EEvPK6__halfPKjS4_S2_PS0_iiiiiPKtibS2_i)
        .other          _Z28gemm_half_q_half_gptq_kernelILi3ELb0ELb0EEvPK6__halfPKjS4_S2_PS0_iiiiiPKtibS2_i,@"STO_CUDA_ENTRY STV_DEFAULT"
_Z28gemm_half_q_half_gptq_kernelILi3ELb0ELb0EEvPK6__halfPKjS4_S2_PS0_iiiiiPKtibS2_i:
.text._Z28gemm_half_q_half_gptq_kernelILi3ELb0ELb0EEvPK6__halfPKjS4_S2_PS0_iiiiiPKtibS2_i:
[----:B------:R-:W-:Y:S01]  /*0000*/  LDC R1, c[0x0][0x28] ;  /* 0x00000a00ff017b82 */ /* 0x000fe20000000800 */
[----:B------:R-:W0:Y:S07]  /*0010*/  S2R R2, SR_CTAID.Y ;  /* 0x0000000000027919 */ /* 0x000e2e0000002600 */
[----:B------:R-:W0:Y:S01]  /*0020*/  LDC R7, c[0x0][0x238] ;  /* 0x00008e00ff077b82 */ /* 0x000e220000000800 */
[----:B------:R-:W-:Y:S01]  /*0030*/  ULDC.64 UR6, c[0x0][0x208] ;  /* 0x0000820000067ab9 */ /* 0x000fe20000000a00 */
[----:B------:R-:W-:Y:S01]  /*0040*/  BSSY B0, `(.L_x_48) ;  /* 0x0000077000007945 */ /* 0x000fe20003800000 */
[----:B------:R-:W1:Y:S01]  /*0050*/  S2R R18, SR_CTAID.Z ;  /* 0x0000000000127919 */ /* 0x000e620000002700 */
[----:B------:R-:W2:Y:S04]  /*0060*/  S2R R0, SR_TID.X ;  /* 0x0000000000007919 */ /* 0x000ea80000002100 */
[----:B------:R-:W3:Y:S01]  /*0070*/  LDC R5, c[0x0][0x240] ;  /* 0x00009000ff057b82 */ /* 0x000ee20000000800 */
[----:B------:R-:W4:Y:S01]  /*0080*/  S2R R3, SR_CTAID.X ;  /* 0x0000000000037919 */ /* 0x000f220000002500 */
[----:B0-----:R-:W-:Y:S01]  /*0090*/  IMAD R4, R2, -0x3, R7 ;  /* 0xfffffffd02047824 */ /* 0x001fe200078e0207 */
[----:B-1----:R-:W-:-:S04]  /*00a0*/  SHF.L.U32 R33, R18, 0x7, RZ ;  /* 0x0000000712217819 */ /* 0x002fc800000006ff */
[----:B------:R-:W-:Y:S02]  /*00b0*/  ISETP.GE.AND P1, PT, R4, 0x1, PT ;  /* 0x000000010400780c */ /* 0x000fe40003f26270 */
[C---:B--2---:R-:W-:Y:S02]  /*00c0*/  IADD3 R7, R33.reuse, R0, RZ ;  /* 0x0000000021077210 */ /* 0x044fe40007ffe0ff */
[----:B---3--:R-:W-:Y:S02]  /*00d0*/  VIADDMNMX R36, R33, 0x80, R5, PT ;  /* 0x0000008021247846 */ /* 0x008fe40003800105 */
[----:B----4-:R-:W-:Y:S02]  /*00e0*/  SHF.L.U32 R3, R3, 0x9, RZ ;  /* 0x0000000903037819 */ /* 0x010fe400000006ff */
[----:B------:R-:W-:Y:S02]  /*00f0*/  ISETP.GE.OR P0, PT, R7, R36, !P1 ;  /* 0x000000240700720c */ /* 0x000fe40004f06670 */
[----:B------:R-:W-:-:S02]  /*0100*/  LEA R34, R0, R3, 0x2 ;  /* 0x0000000300227211 */ /* 0x000fc400078e10ff */
[----:B------:R-:W-:-:S09]  /*0110*/  VIMNMX R35, R4, 0x3, PT ;  /* 0x0000000304237848 */ /* 0x000fd20003fe0100 */
[----:B------:R-:W-:Y:S05]  /*0120*/  @P0 BRA `(.L_x_49) ;  /* 0x0000000400a00947 */ /* 0x000fea0003800000 */
[----:B------:R-:W-:Y:S01]  /*0130*/  ULDC.64 UR4, c[0x0][0x250] ;  /* 0x0000940000047ab9 */ /* 0x000fe20000000a00 */
[----:B------:R-:W-:Y:S02]  /*0140*/  SHF.R.S32.HI R6, RZ, 0x1f, R7 ;  /* 0x0000001fff067819 */ /* 0x000fe40000011407 */
[----:B------:R-:W-:-:S04]  /*0150*/  ISETP.NE.U32.AND P0, PT, RZ, UR4, PT ;  /* 0x00000004ff007c0c */ /* 0x000fc8000bf05070 */
[----:B------:R-:W-:-:S13]  /*0160*/  ISETP.NE.AND.EX P0, PT, RZ, UR5, PT, P0 ;  /* 0x00000005ff007c0c */ /* 0x000fda000bf05300 */
[----:B------:R-:W-:Y:S05]  /*0170*/  @!P0 BRA `(.L_x_50) ;  /* 0x0000000000d08947 */ /* 0x000fea0003800000 */
[----:B------:R-:W-:Y:S01]  /*0180*/  LEA R8, P0, R7, UR4, 0x1 ;  /* 0x0000000407087c11 */ /* 0x000fe2000f8008ff */
[----:B------:R-:W-:-:S03]  /*0190*/  ULDC.64 UR8, c[0x0][0x210] ;  /* 0x0000840000087ab9 */ /* 0x000fc60000000a00 */
[----:B------:R-:W-:-:S05]  /*01a0*/  LEA.HI.X R9, R7, UR5, R6, 0x1, P0 ;  /* 0x0000000507097c11 */ /* 0x000fca00080f0c06 */
[----:B------:R-:W2:Y:S01]  /*01b0*/  LDG.E.U16.CONSTANT R8, desc[UR6][R8.64] ;  /* 0x0000000608087981 */ /* 0x000ea2000c1e9500 */
[----:B------:R-:W0:Y:S01]  /*01c0*/  S2UR UR5, SR_CgaCtaId ;  /* 0x00000000000579c3 */ /* 0x000e220000008800 */
[----:B------:R-:W-:Y:S01]  /*01d0*/  IMAD R6, R2, R5, RZ ;  /* 0x0000000502067224 */ /* 0x000fe200078e02ff */
[----:B------:R-:W-:Y:S01]  /*01e0*/  ISETP.GT.AND P2, PT, R35, 0x3, PT ;  /* 0x000000032300780c */ /* 0x000fe20003f44270 */
[----:B------:R-:W-:Y:S01]  /*01f0*/  UMOV UR4, 0x400 ;  /* 0x0000040000047882 */ /* 0x000fe20000000000 */
[----:B------:R-:W-:Y:S02]  /*0200*/  HFMA2.MMA R16, -RZ, RZ, 0, 0 ;  /* 0x00000000ff107435 */ /* 0x000fe400000001ff */
[----:B------:R-:W-:Y:S01]  /*0210*/  LEA R7, R6, R6, 0x1 ;  /* 0x0000000606077211 */ /* 0x000fe200078e08ff */
        /* <DEDUP_REMOVED lines=10> */
.L_x_52:
        /* <DEDUP_REMOVED lines=16> */
.L_x_51:
        /* <DEDUP_REMOVED lines=16> */
.L_x_50:
[----:B------:R-:W0:Y:S01]  /*04c0*/  S2UR UR5, SR_CgaCtaId ;  /* 0x00000000000579c3 */ /* 0x000e220000008800 */
[----:B------:R-:W-:Y:S01]  /*04d0*/  IMAD R8, R2, R5, RZ ;  /* 0x0000000502087224 */ /* 0x000fe200078e02ff */
[----:B------:R-:W-:Y:S01]  /*04e0*/  ISETP.GT.AND P2, PT, R35, 0x3, PT ;  /* 0x000000032300780c */ /* 0x000fe20003f44270 */
[----:B------:R-:W-:Y:S01]  /*04f0*/  UMOV UR4, 0x400 ;  /* 0x0000040000047882 */ /* 0x000fe20000000000 */
[----:B------:R-:W-:Y:S01]  /*0500*/  ULDC.64 UR8, c[0x0][0x210] ;  /* 0x0000840000087ab9 */ /* 0x000fe20000000a00 */
[----:B------:R-:W-:Y:S01]  /*0510*/  HFMA2.MMA R16, -RZ, RZ, 0, 0 ;  /* 0x00000000ff107435 */ /* 0x000fe200000001ff */
[----:B------:R-:W-:-:S04]  /*0520*/  LEA R8, R8, R8, 0x1 ;  /* 0x0000000808087211 */ /* 0x000fc800078e08ff */
        /* <DEDUP_REMOVED lines=10> */
.L_x_54:
        /* <DEDUP_REMOVED lines=16> */
.L_x_53:
        /* <DEDUP_REMOVED lines=14> */
.L_x_49:
[----:B------:R-:W-:Y:S05]  /*07b0*/  BSYNC B0 ;  /* 0x0000000000007941 */ /* 0x000fea0003800000 */
.L_x_48:
[----:B------:R-:W2:Y:S02]  /*07c0*/  LDC R17, c[0x0][0x23c] ;  /* 0x00008f00ff117b82 */ /* 0x000ea40000000800 */
[----:B--2---:R-:W-:-:S13]  /*07d0*/  ISETP.GE.AND P0, PT, R34, R17, PT ;  /* 0x000000112200720c */ /* 0x004fda0003f06270 */
[----:B------:R-:W-:Y:S05]  /*07e0*/  @P0 EXIT ;  /* 0x000000000000094d */ /* 0x000fea0003800000 */
[----:B-1----:R-:W1:Y:S02]  /*07f0*/  LDC.U8 R5, c[0x0][0x25c] ;  /* 0x00009700ff057b82 */ /* 0x002e640000000000 */
[----:B-1----:R-:W-:-:S04]  /*0800*/  PRMT R5, R5, 0x8880, RZ ;  /* 0x0000888005057816 */ /* 0x002fc800000000ff */
[----:B------:R-:W-:-:S04]  /*0810*/  ISETP.NE.AND P0, PT, R5, RZ, PT ;  /* 0x000000ff0500720c */ /* 0x000fc80003f05270 */
[----:B------:R-:W-:-:S04]  /*0820*/  ISETP.NE.OR P0, PT, R18, RZ, !P0 ;  /* 0x000000ff1200720c */ /* 0x000fc80004705670 */
[----:B------:R-:W-:-:S13]  /*0830*/  ISETP.LT.OR P0, PT, R4, 0x1, P0 ;  /* 0x000000010400780c */ /* 0x000fda0000701670 */
[----:B------:R-:W-:Y:S05]  /*0840*/  @P0 BRA `(.L_x_55) ;  /* 0x0000000000800947 */ /* 0x000fea0003800000 */
[----:B------:R-:W1:Y:S01]  /*0850*/  LDC.64 R4, c[0x0][0x230] ;  /* 0x00008c00ff047b82 */ /* 0x000e620000000a00 */
[----:B------:R-:W-:Y:S01]  /*0860*/  ISETP.GT.AND P2, PT, R35, 0x3, PT ;  /* 0x000000032300780c */ /* 0x000fe20003f44270 */
[----:B------:R-:W-:Y:S01]  /*0870*/  IMAD R2, R2, R17, RZ ;  /* 0x0000001102027224 */ /* 0x000fe200078e02ff */
[----:B------:R-:W-:-:S03]  /*0880*/  PLOP3.LUT P0, PT, PT, PT, PT, 0x80, 0x0 ;  /* 0x000000000000781c */ /* 0x000fc60003f0f070 */
[----:B------:R-:W-:-:S05]  /*0890*/  IMAD R3, R2, 0x3, R3 ;  /* 0x0000000302037824 */ /* 0x000fca00078e0203 */
[----:B------:R-:W-:Y:S01]  /*08a0*/  LEA R3, R0, R3, 0x2 ;  /* 0x0000000300037211 */ /* 0x000fe200078e10ff */
[----:B------:R-:W-:-:S04]  /*08b0*/  HFMA2.MMA R0, -RZ, RZ, 0, 0 ;  /* 0x00000000ff007435 */ /* 0x000fc800000001ff */
[----:B-1----:R-:W-:Y:S01]  /*08c0*/  IMAD.WIDE R2, R3, 0x2, R4 ;  /* 0x0000000203027825 */ /* 0x002fe200078e0204 */
[----:B------:R-:W-:Y:S06]  /*08d0*/  @!P2 BRA `(.L_x_56) ;  /* 0x000000000034a947 */ /* 0x000fec0003800000 */
[----:B------:R-:W-:Y:S02]  /*08e0*/  PLOP3.LUT P0, PT, PT, PT, PT, 0x8, 0x0 ;  /* 0x000000000000781c */ /* 0x000fe40003f0e170 */
[----:B------:R-:W-:-:S11]  /*08f0*/  IADD3 R11, R35, -0x3, RZ ;  /* 0xfffffffd230b7810 */ /* 0x000fd60007ffe0ff */
.L_x_57:
[----:B--2---:R-:W-:Y:S01]  /*0900*/  IMAD.WIDE R4, R17, 0x2, R2 ;  /* 0x0000000211047825 */ /* 0x004fe200078e0202 */
[----:B------:R1:W-:Y:S01]  /*0910*/  STG.E.64 desc[UR6][R2.64], RZ ;  /* 0x000000ff02007986 */ /* 0x0003e2000c101b06 */
[----:B------:R-:W-:-:S03]  /*0920*/  IADD3 R0, R0, 0x4, RZ ;  /* 0x0000000400007810 */ /* 0x000fc60007ffe0ff */
[----:B------:R2:W-:Y:S01]  /*0930*/  STG.E.64 desc[UR6][R4.64], RZ ;  /* 0x000000ff04007986 */ /* 0x0005e2000c101b06 */
[----:B0-----:R-:W-:Y:S01]  /*0940*/  IMAD.WIDE R6, R17, 0x2, R4 ;  /* 0x0000000211067825 */ /* 0x001fe200078e0204 */
[----:B------:R-:W-:-:S04]  /*0950*/  ISETP.GE.AND P2, PT, R0, R11, PT ;  /* 0x0000000b0000720c */ /* 0x000fc80003f46270 */
[----:B------:R2:W-:Y:S01]  /*0960*/  STG.E.64 desc[UR6][R6.64], RZ ;  /* 0x000000ff06007986 */ /* 0x0005e2000c101b06 */
[----:B------:R-:W-:-:S05]  /*0970*/  IMAD.WIDE R8, R17, 0x2, R6 ;  /* 0x0000000211087825 */ /* 0x000fca00078e0206 */
[----:B------:R2:W-:Y:S01]  /*0980*/  STG.E.64 desc[UR6][R8.64], RZ ;  /* 0x000000ff08007986 */ /* 0x0005e2000c101b06 */
[----:B-1----:R-:W-:Y:S02]  /*0990*/  IMAD.WIDE R2, R17, 0x2, R8 ;  /* 0x0000000211027825 */ /* 0x002fe400078e0208 */
[----:B------:R-:W-:Y:S05]  /*09a0*/  @!P2 BRA `(.L_x_57) ;  /* 0xfffffffc00d4a947 */ /* 0x000fea000383ffff */
.L_x_56:
        /* <DEDUP_REMOVED lines=8> */
[----:B-1----:R-:W-:-:S11]  /*0a30*/  @P2 IMAD.WIDE R2, R17, 0x2, R4 ;  /* 0x0000000211022825 */ /* 0x002fd600078e0204 */
[----:B------:R2:W-:Y:S02]  /*0a40*/  @P0 STG.E.64 desc[UR6][R2.64], RZ ;  /* 0x000000ff02000986 */ /* 0x0005e4000c101b06 */
.L_x_55:
[----:B------:R-:W2:Y:S02]  /*0a50*/  LDC R10, c[0x0][0x248] ;  /* 0x00009200ff0a7b82 */ /* 0x000ea40000000800 */
[----:B--2---:R-:W-:-:S04]  /*0a60*/  IABS R5, R10 ;  /* 0x0000000a00057213 */ /* 0x004fc80000000000 */
[----:B------:R-:W1:Y:S08]  /*0a70*/  I2F.RP R0, R5 ;  /* 0x0000000500007306 */ /* 0x000e700000209400 */
[----:B-1----:R-:W1:Y:S02]  /*0a80*/  MUFU.RCP R0, R0 ;  /* 0x0000000000007308 */ /* 0x002e640000001000 */
[----:B-1----:R-:W-:-:S06]  /*0a90*/  IADD3 R2, R0, 0xffffffe, RZ ;  /* 0x0ffffffe00027810 */ /* 0x002fcc0007ffe0ff */
[----:B------:R1:W2:Y:S02]  /*0aa0*/  F2I.FTZ.U32.TRUNC.NTZ R3, R2 ;  /* 0x0000000200037305 */ /* 0x0002a4000021f000 */
[----:B-1----:R-:W-:Y:S02]  /*0ab0*/  MOV R2, RZ ;  /* 0x000000ff00027202 */ /* 0x002fe40000000f00 */
[----:B--2---:R-:W-:-:S05]  /*0ac0*/  IADD3 R4, RZ, -R3, RZ ;  /* 0x80000003ff047210 */ /* 0x004fca0007ffe0ff */
[----:B0-----:R-:W-:Y:S01]  /*0ad0*/  IMAD R7, R4, R5, RZ ;  /* 0x0000000504077224 */ /* 0x001fe200078e02ff */
[----:B------:R-:W-:-:S03]  /*0ae0*/  IABS R4, R33 ;  /* 0x0000002100047213 */ /* 0x000fc60000000000 */
[----:B------:R-:W-:-:S06]  /*0af0*/  IMAD.HI.U32 R3, R3, R7, R2 ;  /* 0x0000000703037227 */ /* 0x000fcc00078e0002 */
[----:B------:R-:W-:Y:S02]  /*0b00*/  IMAD.HI.U32 R31, R3, R4, RZ ;  /* 0x00000004031f7227 */ /* 0x000fe400078e00ff */
[----:B------:R-:W0:Y:S03]  /*0b10*/  LDC.64 R2, c[0x0][0x220] ;  /* 0x00008800ff027b82 */ /* 0x000e260000000a00 */
[----:B------:R-:W-:-:S05]  /*0b20*/  IADD3 R0, RZ, -R31, RZ ;  /* 0x8000001fff007210 */ /* 0x000fca0007ffe0ff */
[C---:B------:R-:W-:Y:S01]  /*0b30*/  IMAD R0, R5.reuse, R0, R4 ;  /* 0x0000000005007224 */ /* 0x040fe200078e0204 */
[----:B------:R-:W-:Y:S04]  /*0b40*/  BAR.SYNC.DEFER_BLOCKING 0x0 ;  /* 0x0000000000007b1d */ /* 0x000fe80000010000 */
        /* <DEDUP_REMOVED lines=26> */
[----:B------:R-:W-:Y:S02]  /*0cf0*/  ISETP.GE.AND P0, PT, R33, R36, PT ;  /* 0x000000242100720c */ /* 0x000fe40003f06270 */
[----:B------:R-:W-:Y:S02]  /*0d00*/  CS2R R40, SRZ ;  /* 0x0000000000287805 */ /* 0x000fe4000001ff00 */
[----:B------:R-:W-:-:S02]  /*0d10*/  LOP3.LUT R0, R0, 0x10, RZ, 0xc0, !PT ;  /* 0x0000001000007812 */ /* 0x000fc400078ec0ff */
[----:B------:R-:W-:Y:S02]  /*0d20*/  CS2R R42, SRZ ;  /* 0x00000000002a7805 */ /* 0x000fe4000001ff00 */
[----:B------:R-:W-:Y:S02]  /*0d30*/  MOV R13, RZ ;  /* 0x000000ff000d7202 */ /* 0x000fe40000000f00 */
[----:B--2---:R-:W-:-:S04]  /*0d40*/  SHF.R.U32.HI R0, RZ, R0, R3 ;  /* 0x00000000ff007219 */ /* 0x004fc80000011603 */
[--C-:B------:R-:W-:Y:S02]  /*0d50*/  SHF.R.U32.HI R2, RZ, 0x4, R0.reuse ;  /* 0x00000004ff027819 */ /* 0x100fe40000011600 */
[----:B------:R-:W-:Y:S02]  /*0d60*/  LOP3.LUT R9, R0, 0xf, RZ, 0xc0, !PT ;  /* 0x0000000f00097812 */ /* 0x000fe400078ec0ff */
[----:B------:R-:W-:Y:S02]  /*0d70*/  LOP3.LUT R12, R2, 0xf, RZ, 0xc0, !PT ;  /* 0x0000000f020c7812 */ /* 0x000fe400078ec0ff */
[--C-:B------:R-:W-:Y:S02]  /*0d80*/  SHF.R.U32.HI R2, RZ, 0x8, R0.reuse ;  /* 0x00000008ff027819 */ /* 0x100fe40000011600 */
[----:B------:R-:W-:Y:S02]  /*0d90*/  SHF.R.U32.HI R0, RZ, 0xc, R0 ;  /* 0x0000000cff007819 */ /* 0x000fe40000011600 */
[----:B------:R-:W-:-:S02]  /*0da0*/  LOP3.LUT R14, R2, 0xf, RZ, 0xc0, !PT ;  /* 0x0000000f020e7812 */ /* 0x000fc400078ec0ff */
[----:B------:R-:W-:Y:S02]  /*0db0*/  LOP3.LUT R16, R0, 0xf, RZ, 0xc0, !PT ;  /* 0x0000000f00107812 */ /* 0x000fe400078ec0ff */
[----:B0-----:R-:W-:Y:S02]  /*0dc0*/  IADD3 R4, R12, 0x1, RZ ;  /* 0x000000010c047810 */ /* 0x001fe40007ffe0ff */
[C---:B------:R-:W-:Y:S02]  /*0dd0*/  IADD3 R3, R9.reuse, 0x1, RZ ;  /* 0x0000000109037810 */ /* 0x040fe40007ffe0ff */
[----:B------:R-:W-:Y:S02]  /*0de0*/  IADD3 R5, R14, 0x1, RZ ;  /* 0x000000010e057810 */ /* 0x000fe40007ffe0ff */
[----:B------:R-:W-:Y:S01]  /*0df0*/  IADD3 R7, R16, 0x1, RZ ;  /* 0x0000000110077810 */ /* 0x000fe20007ffe0ff */
[----:B------:R0:W1:Y:S01]  /*0e00*/  I2F.F16 R6, R3 ;  /* 0x0000000300067306 */ /* 0x0000620000200c00 */
[----:B------:R-:W-:-:S02]  /*0e10*/  IADD3 R9, R9, 0xe401, RZ ;  /* 0x0000e40109097810 */ /* 0x000fc40007ffe0ff */
[----:B------:R-:W-:Y:S02]  /*0e20*/  IADD3 R12, R12, 0xe401, RZ ;  /* 0x0000e4010c0c7810 */ /* 0x000fe40007ffe0ff */
[----:B------:R-:W-:Y:S02]  /*0e30*/  IADD3 R14, R14, 0xe401, RZ ;  /* 0x0000e4010e0e7810 */ /* 0x000fe40007ffe0ff */
[----:B------:R-:W-:Y:S01]  /*0e40*/  IADD3 R16, R16, 0xe401, RZ ;  /* 0x0000e40110107810 */ /* 0x000fe20007ffe0ff */
[----:B------:R-:W2:Y:S01]  /*0e50*/  I2F.F16 R4, R4 ;  /* 0x0000000400047306 */ /* 0x000ea20000200c00 */
[----:B0-----:R-:W-:Y:S02]  /*0e60*/  CS2R R2, SRZ ;  /* 0x0000000000027805 */ /* 0x001fe4000001ff00 */
[C-C-:B---3--:R-:W-:Y:S02]  /*0e70*/  PRMT R30, R18.reuse, 0x5410, R18.reuse ;  /* 0x00005410121e7816 */ /* 0x148fe40000000012 */
[----:B------:R-:W-:-:S02]  /*0e80*/  PRMT R28, R18, 0x7632, R18 ;  /* 0x00007632121c7816 */ /* 0x000fc40000000012 */
[C-C-:B----4-:R-:W-:Y:S01]  /*0e90*/  PRMT R29, R19.reuse, 0x5410, R19.reuse ;  /* 0x00005410131d7816 */ /* 0x150fe20000000013 */
[C---:B-1----:R-:W-:Y:S01]  /*0ea0*/  HADD2 R25, R11.reuse.H0_H0, -R6.H0_H0 ;  /* 0xa00000060b197230 */ /* 0x042fe20000000800 */
[----:B------:R0:W1:Y:S01]  /*0eb0*/  I2F.F16 R8, R5 ;  /* 0x0000000500087306 */ /* 0x0000620000200c00 */
[----:B------:R-:W-:Y:S02]  /*0ec0*/  PRMT R27, R19, 0x7632, R19 ;  /* 0x00007632131b7816 */ /* 0x000fe40000000013 */
[----:B------:R-:W-:Y:S02]  /*0ed0*/  PRMT R26, R9, 0x5410, R9 ;  /* 0x00005410091a7816 */ /* 0x000fe40000000009 */
[----:B------:R-:W-:Y:S01]  /*0ee0*/  PRMT R24, R12, 0x5410, R12 ;  /* 0x000054100c187816 */ /* 0x000fe2000000000c */
[----:B--2---:R-:W-:Y:S02]  /*0ef0*/  HADD2 R15, R11.H0_H0, -R4.H0_H0 ;  /* 0xa00000040b0f7230 */ /* 0x004fe40000000800 */
[----:B------:R2:W3:Y:S01]  /*0f00*/  I2F.F16 R0, R7 ;  /* 0x0000000700007306 */ /* 0x0004e20000200c00 */
[----:B0-----:R-:W-:-:S02]  /*0f10*/  CS2R R4, SRZ ;  /* 0x0000000000047805 */ /* 0x001fc4000001ff00 */
[----:B------:R-:W-:Y:S02]  /*0f20*/  PRMT R14, R14, 0x5410, R14 ;  /* 0x000054100e0e7816 */ /* 0x000fe4000000000e */
[----:B------:R-:W-:Y:S01]  /*0f30*/  PRMT R16, R16, 0x5410, R16 ;  /* 0x0000541010107816 */ /* 0x000fe20000000010 */
[C---:B-1----:R-:W-:Y:S01]  /*0f40*/  HADD2 R8, R11.reuse.H0_H0, -R8.H0_H0 ;  /* 0xa00000080b087230 */ /* 0x042fe20000000800 */
[----:B--2---:R-:W-:Y:S01]  /*0f50*/  CS2R R6, SRZ ;  /* 0x0000000000067805 */ /* 0x004fe2000001ff00 */
[----:B---3--:R-:W-:Y:S01]  /*0f60*/  HADD2 R11, R11.H0_H0, -R0.H0_H0 ;  /* 0xa00000000b0b7230 */ /* 0x008fe20000000800 */
[----:B------:R-:W-:Y:S01]  /*0f70*/  HFMA2.MMA R0, -RZ, RZ, 0, 0 ;  /* 0x00000000ff007435 */ /* 0x000fe200000001ff */
[----:B------:R-:W-:Y:S10]  /*0f80*/  @P0 BRA `(.L_x_58) ;  /* 0x0000002000c40947 */ /* 0x000ff40003800000 */
[----:B------:R-:W-:Y:S01]  /*0f90*/  SHF.R.S32.HI R0, RZ, 0x1f, R33 ;  /* 0x0000001fff007819 */ /* 0x000fe20000011421 */
[----:B------:R-:W0:Y:S01]  /*0fa0*/  S2UR UR5, SR_CgaCtaId ;  /* 0x00000000000579c3 */ /* 0x000e220000008800 */
[----:B------:R-:W-:Y:S01]  /*0fb0*/  ULDC.64 UR8, c[0x0][0x218] ;  /* 0x0000860000087ab9 */ /* 0x000fe20000000a00 */
[----:B------:R-:W-:Y:S01]  /*0fc0*/  UMOV UR4, 0x400 ;  /* 0x0000040000047882 */ /* 0x000fe20000000000 */
[----:B------:R-:W-:-:S04]  /*0fd0*/  LEA.HI R0, R0, R33, RZ, 0x3 ;  /* 0x0000002100007211 */ /* 0x000fc800078f18ff */
[----:B------:R-:W-:-:S05]  /*0fe0*/  SHF.R.S32.HI R0, RZ, 0x3, R0 ;  /* 0x00000003ff007819 */ /* 0x000fca0000011400 */
[----:B------:R-:W-:-:S05]  /*0ff0*/  IMAD R17, R0, R17, RZ ;  /* 0x0000001100117224 */ /* 0x000fca00078e02ff */
[----:B------:R-:W-:Y:S02]  /*1000*/  SHF.R.S32.HI R9, RZ, 0x1f, R17 ;  /* 0x0000001fff097819 */ /* 0x000fe40000011411 */
[----:B------:R-:W-:-:S04]  /*1010*/  IADD3 R17, P0, R34, R17, RZ ;  /* 0x0000001122117210 */ /* 0x000fc80007f1e0ff */
[----:B------:R-:W-:Y:S01]  /*1020*/  LEA.HI.X.SX32 R0, R34, R9, 0x1, P0 ;  /* 0x0000000922007211 */ /* 0x000fe200000f0eff */
[----:B0-----:R-:W-:Y:S01]  /*1030*/  ULEA UR4, UR5, UR4, 0x18 ;  /* 0x0000000405047291 */ /* 0x001fe2000f8ec03f */
[----:B------:R-:W-:Y:S02]  /*1040*/  LEA R38, P0, R17, UR8, 0x2 ;  /* 0x0000000811267c11 */ /* 0x000fe4000f8010ff */
[----:B------:R-:W-:Y:S01]  /*1050*/  IADD3 R9, R33, R10, RZ ;  /* 0x0000000a21097210 */ /* 0x000fe20007ffe0ff */
[----:B------:R-:W-:Y:S01]  /*1060*/  ULDC UR5, c[0x0][0x23c] ;  /* 0x00008f0000057ab9 */ /* 0x000fe20000000800 */
[----:B------:R-:W-:Y:S02]  /*1070*/  LEA.HI.X R39, R17, UR9, R0, 0x2, P0 ;  /* 0x0000000911277c11 */ /* 0x000fe400080f1400 */
[----:B------:R-:W-:Y:S02]  /*1080*/  MOV R10, R16 ;  /* 0x00000010000a7202 */ /* 0x000fe40000000f00 */
[----:B------:R-:W-:-:S02]  /*1090*/  MOV R0, RZ ;  /* 0x000000ff00007202 */ /* 0x000fc40000000f00 */
[----:B------:R-:W-:-:S07]  /*10a0*/  MOV R12, R9 ;  /* 0x00000009000c7202 */ /* 0x000fce0000000f00 */
.L_x_64:
[----:B------:R-:W-:-:S13]  /*10b0*/  ISETP.NE.AND P0, PT, R33, R12, PT ;  /* 0x0000000c2100720c */ /* 0x000fda0003f05270 */
[----:B------:R-:W-:Y:S05]  /*10c0*/  @P0 BRA `(.L_x_59) ;  /* 0x0000000000c40947 */ /* 0x000fea0003800000 */
[----:B------:R-:W0:Y:S01]  /*10d0*/  LDC.64 R10, c[0x0][0x220] ;  /* 0x00008800ff0a7b82 */ /* 0x000e220000000a00 */
[----:B------:R-:W-:-:S05]  /*10e0*/  IADD3 R31, R31, 0x1, RZ ;  /* 0x000000011f1f7810 */ /* 0x000fca0007ffe0ff */
[----:B------:R-:W-:-:S05]  /*10f0*/  IMAD R17, R31, UR5, RZ ;  /* 0x000000051f117c24 */ /* 0x000fca000f8e02ff */
        /* <DEDUP_REMOVED lines=11> */
[----:B------:R-:W-:Y:S03]  /*11b0*/  I2F.F16 R21, -0x40 ;  /* 0xffffffc000157906 */ /* 0x000fe60000200c00 */
[----:B------:R-:W-:-:S04]  /*11c0*/  LOP3.LUT R17, R8, 0x10, RZ, 0xc0, !PT ;  /* 0x0000001008117812 */ /* 0x000fc800078ec0ff */
[----:B--2---:R-:W-:-:S04]  /*11d0*/  SHF.R.U32.HI R8, RZ, R17, R10 ;  /* 0x00000011ff087219 */ /* 0x004fc8000001160a */
[----:B------:R-:W-:Y:S02]  /*11e0*/  LOP3.LUT R16, R8, 0xf, RZ, 0xc0, !PT ;  /* 0x0000000f08107812 */ /* 0x000fe400078ec0ff */
[--C-:B------:R-:W-:Y:S02]  /*11f0*/  SHF.R.U32.HI R10, RZ, 0x4, R8.reuse ;  /* 0x00000004ff0a7819 */ /* 0x100fe40000011608 */
[--C-:B------:R-:W-:Y:S02]  /*1200*/  SHF.R.U32.HI R11, RZ, 0x8, R8.reuse ;  /* 0x00000008ff0b7819 */ /* 0x100fe40000011608 */
[----:B------:R-:W-:Y:S02]  /*1210*/  SHF.R.U32.HI R8, RZ, 0xc, R8 ;  /* 0x0000000cff087819 */ /* 0x000fe40000011608 */
[----:B------:R-:W-:Y:S02]  /*1220*/  LOP3.LUT R10, R10, 0xf, RZ, 0xc0, !PT ;  /* 0x0000000f0a0a7812 */ /* 0x000fe400078ec0ff */
[----:B0-----:R-:W-:-:S02]  /*1230*/  LOP3.LUT R14, R11, 0xf, RZ, 0xc0, !PT ;  /* 0x0000000f0b0e7812 */ /* 0x001fc400078ec0ff */
[----:B------:R-:W-:Y:S02]  /*1240*/  LOP3.LUT R17, R8, 0xf, RZ, 0xc0, !PT ;  /* 0x0000000f08117812 */ /* 0x000fe400078ec0ff */
        /* <DEDUP_REMOVED lines=9> */
[----:B------:R-:W1:Y:S01]  /*12e0*/  I2F.F16 R15, R18 ;  /* 0x00000012000f7306 */ /* 0x000e620000200c00 */
[----:B---3--:R-:W-:Y:S02]  /*12f0*/  PRMT R30, R28, 0x5410, R28 ;  /* 0x000054101c1e7816 */ /* 0x008fe4000000001c */
[----:B----4-:R-:W-:Y:S02]  /*1300*/  PRMT R29, R27, 0x5410, R27 ;  /* 0x000054101b1d7816 */ /* 0x010fe4000000001b */
[----:B------:R-:W-:Y:S01]  /*1310*/  PRMT R24, R10, 0x5410, R10 ;  /* 0x000054100a187816 */ /* 0x000fe2000000000a */
[----:B0-----:R-:W-:-:S02]  /*1320*/  HADD2 R25, R21.H0_H0, -R12.H0_H0 ;  /* 0xa000000c15197230 */ /* 0x001fc40000000800 */
[----:B------:R-:W0:Y:S01]  /*1330*/  I2F.F16 R8, R19 ;  /* 0x0000001300087306 */ /* 0x000e220000200c00 */
[----:B------:R-:W-:Y:S02]  /*1340*/  MOV R12, R9 ;  /* 0x00000009000c7202 */ /* 0x000fe40000000f00 */
[----:B------:R-:W-:Y:S02]  /*1350*/  PRMT R28, R28, 0x7632, R28 ;  /* 0x000076321c1c7816 */ /* 0x000fe4000000001c */
[----:B------:R-:W-:Y:S01]  /*1360*/  PRMT R27, R27, 0x7632, R27 ;  /* 0x000076321b1b7816 */ /* 0x000fe2000000001b */
[----:B-1----:R-:W-:Y:S02]  /*1370*/  HADD2 R15, R21.H0_H0, -R15.H0_H0 ;  /* 0xa000000f150f7230 */ /* 0x002fe40000000800 */
[----:B------:R-:W1:Y:S01]  /*1380*/  I2F.F16 R11, R20 ;  /* 0x00000014000b7306 */ /* 0x000e620000200c00 */
[----:B------:R-:W-:Y:S02]  /*1390*/  PRMT R26, R16, 0x5410, R16 ;  /* 0x00005410101a7816 */ /* 0x000fe40000000010 */
[----:B------:R-:W-:-:S02]  /*13a0*/  PRMT R14, R14, 0x5410, R14 ;  /* 0x000054100e0e7816 */ /* 0x000fc4000000000e */
[----:B------:R-:W-:Y:S01]  /*13b0*/  PRMT R10, R17, 0x5410, R17 ;  /* 0x00005410110a7816 */ /* 0x000fe20000000011 */
[C---:B0-----:R-:W-:Y:S02]  /*13c0*/  HADD2 R8, R21.reuse.H0_H0, -R8.H0_H0 ;  /* 0xa000000815087230 */ /* 0x041fe40000000800 */
[----:B-1----:R-:W-:-:S07]  /*13d0*/  HADD2 R11, R21.H0_H0, -R11.H0_H0 ;  /* 0xa000000b150b7230 */ /* 0x002fce0000000800 */
.L_x_59:
[----:B------:R-:W-:Y:S05]  /*13e0*/  @!P1 BRA `(.L_x_60) ;  /* 0x0000001c00909947 */ /* 0x000fea0003800000 */
[----:B------:R-:W2:Y:S01]  /*13f0*/  LDG.E.128.CONSTANT R16, desc[UR6][R38.64] ;  /* 0x0000000626107981 */ /* 0x000ea2000c1e9d00 */
[----:B------:R-:W-:-:S03]  /*1400*/  ISETP.GE.AND P0, PT, R35, 0x2, PT ;  /* 0x000000022300780c */ /* 0x000fc60003f06270 */
[----:B------:R-:W0:Y:S01]  /*1410*/  LDS.128 R20, [UR4] ;  /* 0x00000004ff147984 */ /* 0x000e220008000c00 */
[----:B--2---:R-:W-:Y:S02]  /*1420*/  LOP3.LUT R37, R16, 0xf000f, RZ, 0xc0, !PT ;  /* 0x000f000f10257812 */ /* 0x004fe400078ec0ff */
[----:B------:R-:W-:Y:S02]  /*1430*/  LOP3.LUT R45, R17, 0xf000f, RZ, 0xc0, !PT ;  /* 0x000f000f112d7812 */ /* 0x000fe400078ec0ff */
[C---:B------:R-:W-:Y:S02]  /*1440*/  LOP3.LUT R47, R18.reuse, 0xf000f, RZ, 0xc0, !PT ;  /* 0x000f000f122f7812 */ /* 0x040fe400078ec0ff */
[----:B------:R-:W-:Y:S02]  /*1450*/  LOP3.LUT R48, R18, 0xf000f0, RZ, 0xc0, !PT ;  /* 0x00f000f012307812 */ /* 0x000fe400078ec0ff */
[----:B------:R-:W-:Y:S02]  /*1460*/  SHF.R.U32.HI R52, RZ, 0x8, R18 ;  /* 0x00000008ff347819 */ /* 0x000fe40000011612 */
[----:B------:R-:W-:-:S02]  /*1470*/  LOP3.LUT R18, R19, 0xf000f, RZ, 0xc0, !PT ;  /* 0x000f000f13127812 */ /* 0x000fc400078ec0ff */
[----:B------:R-:W-:Y:S02]  /*1480*/  LOP3.LUT R49, R19, 0xf000f0, RZ, 0xc0, !PT ;  /* 0x00f000f013317812 */ /* 0x000fe400078ec0ff */
[----:B------:R-:W-:Y:S02]  /*1490*/  SHF.R.U32.HI R54, RZ, 0x8, R19 ;  /* 0x00000008ff367819 */ /* 0x000fe40000011613 */
[----:B------:R-:W-:Y:S02]  /*14a0*/  LOP3.LUT R37, R37, 0x64006400, RZ, 0xfc, !PT ;  /* 0x6400640025257812 */ /* 0x000fe400078efcff */
[----:B------:R-:W-:Y:S02]  /*14b0*/  LOP3.LUT R45, R45, 0x64006400, RZ, 0xfc, !PT ;  /* 0x640064002d2d7812 */ /* 0x000fe400078efcff */
[----:B------:R-:W-:Y:S02]  /*14c0*/  LOP3.LUT R19, R47, 0x64006400, RZ, 0xfc, !PT ;  /* 0x640064002f137812 */ /* 0x000fe400078efcff */
[----:B------:R-:W-:Y:S01]  /*14d0*/  LOP3.LUT R44, R16, 0xf000f0, RZ, 0xc0, !PT ;  /* 0x00f000f0102c7812 */ /* 0x000fe200078ec0ff */
[----:B------:R-:W-:Y:S01]  /*14e0*/  HADD2 R47, R45, R24 ;  /* 0x000000182d2f7230 */ /* 0x000fe20000000000 */
[----:B------:R-:W-:-:S02]  /*14f0*/  LOP3.LUT R46, R17, 0xf000f0, RZ, 0xc0, !PT ;  /* 0x00f000f0112e7812 */ /* 0x000fc400078ec0ff */
[----:B------:R-:W-:Y:S01]  /*1500*/  LOP3.LUT R56, R49, 0x64006400, RZ, 0xfc, !PT ;  /* 0x6400640031387812 */ /* 0x000fe200078efcff */
[----:B------:R-:W-:Y:S01]  /*1510*/  HFMA2.MMA R49, R37, 1, 1, R26 ;  /* 0x3c003c0025317835 */ /* 0x000fe2000000001a */
[----:B------:R-:W-:Y:S01]  /*1520*/  LOP3.LUT R44, R44, 0x64006400, RZ, 0xfc, !PT ;  /* 0x640064002c2c7812 */ /* 0x000fe200078efcff */
[----:B------:R-:W-:Y:S01]  /*1530*/  HFMA2.MMA R45, R19, 1, 1, R14 ;  /* 0x3c003c00132d7835 */ /* 0x000fe2000000000e */
[----:B------:R-:W-:Y:S01]  /*1540*/  LOP3.LUT R46, R46, 0x64006400, RZ, 0xfc, !PT ;  /* 0x640064002e2e7812 */ /* 0x000fe200078efcff */
[-C--:B0-----:R-:W-:Y:S01]  /*1550*/  HFMA2 R19, R47, R20.reuse, RZ.H0_H0 ;  /* 0x000000142f137231 */ /* 0x081fe200000400ff */
[----:B------:R-:W-:Y:S02]  /*1560*/  LOP3.LUT R51, R48, 0x64006400, RZ, 0xfc, !PT ;  /* 0x6400640030337812 */ /* 0x000fe400078efcff */
[----:B------:R-:W-:Y:S01]  /*1570*/  LOP3.LUT R53, R18, 0x64006400, RZ, 0xfc, !PT ;  /* 0x6400640012357812 */ /* 0x000fe200078efcff */
[----:B------:R-:W-:Y:S01]  /*1580*/  HFMA2.MMA R50, R44, 0.0625, 0.0625, R25 ;  /* 0x2c002c002c327835 */ /* 0x000fe20000000019 */
[----:B------:R-:W-:Y:S01]  /*1590*/  HFMA2 R48, R46, 0.0625, 0.0625, R15 ;  /* 0x2c002c002e307831 */ /* 0x000fe2000000000f */
[-C--:B------:R-:W-:Y:S01]  /*15a0*/  HFMA2.MMA R57, R49, R20.reuse, RZ ;  /* 0x0000001431397235 */ /* 0x080fe200000000ff */
[----:B------:R-:W-:Y:S01]  /*15b0*/  HFMA2 R44, R56, 0.0625, 0.0625, R11 ;  /* 0x2c002c00382c7831 */ /* 0x000fe2000000000b */
[----:B------:R-:W-:Y:S01]  /*15c0*/  HFMA2.MMA R46, R51, 0.0625, 0.0625, R8 ;  /* 0x2c002c00332e7835 */ /* 0x000fe20000000008 */
[----:B------:R-:W-:Y:S01]  /*15d0*/  HADD2 R37, R53, R10 ;  /* 0x0000000a35257230 */ /* 0x000fe20000000000 */
[----:B------:R-:W-:Y:S01]  /*15e0*/  HFMA2.MMA R56, R45, R20, RZ ;  /* 0x000000142d387235 */ /* 0x000fe200000000ff */
[----:B------:R-:W-:Y:S01]  /*15f0*/  SHF.R.U32.HI R17, RZ, 0x8, R17 ;  /* 0x00000008ff117819 */ /* 0x000fe20000011611 */
[----:B------:R-:W-:Y:S01]  /*1600*/  HFMA2 R19, R48, R21, R19 ;  /* 0x0000001530137231 */ /* 0x000fe20000000013 */
[----:B------:R-:W-:Y:S01]  /*1610*/  SHF.R.U32.HI R16, RZ, 0x8, R16 ;  /* 0x00000008ff107819 */ /* 0x000fe20000011610 */
[----:B------:R-:W-:Y:S01]  /*1620*/  HFMA2 R20, R37, R20, RZ.H0_H0 ;  /* 0x0000001425147231 */ /* 0x000fe200000400ff */
[----:B------:R-:W-:Y:S01]  /*1630*/  HFMA2.MMA R57, R50, R21, R57 ;  /* 0x0000001532397235 */ /* 0x000fe20000000039 */
[----:B------:R-:W-:-:S02]  /*1640*/  LOP3.LUT R53, R54, 0xf000f, RZ, 0xc0, !PT ;  /* 0x000f000f36357812 */ /* 0x000fc400078ec0ff */
[----:B------:R-:W-:Y:S01]  /*1650*/  HFMA2.MMA R56, R46, R21, R56 ;  /* 0x000000152e387235 */ /* 0x000fe20000000038 */
[----:B------:R-:W-:Y:S01]  /*1660*/  HFMA2 R20, R44, R21, R20 ;  /* 0x000000152c147231 */ /* 0x000fe20000000014 */
[----:B------:R-:W-:Y:S02]  /*1670*/  LOP3.LUT R21, R17, 0xf000f, RZ, 0xc0, !PT ;  /* 0x000f000f11157812 */ /* 0x000fe400078ec0ff */
[----:B------:R-:W-:Y:S02]  /*1680*/  LOP3.LUT R18, R16, 0xf000f, RZ, 0xc0, !PT ;  /* 0x000f000f10127812 */ /* 0x000fe400078ec0ff */
[----:B------:R-:W-:Y:S02]  /*1690*/  LOP3.LUT R21, R21, 0x64006400, RZ, 0xfc, !PT ;  /* 0x6400640015157812 */ /* 0x000fe400078efcff */
[----:B------:R-:W-:Y:S02]  /*16a0*/  LOP3.LUT R59, R53, 0x64006400, RZ, 0xfc, !PT ;  /* 0x64006400353b7812 */ /* 0x000fe400078efcff */
[----:B------:R-:W-:-:S02]  /*16b0*/  LOP3.LUT R55, R18, 0x64006400, RZ, 0xfc, !PT ;  /* 0x6400640012377812 */ /* 0x000fc400078efcff */
[----:B------:R-:W-:Y:S01]  /*16c0*/  HFMA2.MMA R53, R21, 1, 1, R24 ;  /* 0x3c003c0015357835 */ /* 0x000fe20000000018 */
[----:B------:R-:W-:Y:S01]  /*16d0*/  LOP3.LUT R18, R52, 0xf000f, RZ, 0xc0, !PT ;  /* 0x000f000f34127812 */ /* 0x000fe200078ec0ff */
[----:B------:R-:W-:Y:S01]  /*16e0*/  HFMA2.MMA R21, R59, 1, 1, R10 ;  /* 0x3c003c003b157835 */ /* 0x000fe2000000000a */
[----:B------:R-:W-:Y:S01]  /*16f0*/  HADD2 R55, R55, R26 ;  /* 0x0000001a37377230 */ /* 0x000fe20000000000 */
[----:B------:R-:W-:Y:S02]  /*1700*/  LOP3.LUT R17, R17, 0xf000f0, RZ, 0xc0, !PT ;  /* 0x00f000f011117812 */ /* 0x000fe400078ec0ff */
[----:B------:R-:W-:Y:S02]  /*1710*/  LOP3.LUT R51, R18, 0x64006400, RZ, 0xfc, !PT ;  /* 0x6400640012337812 */ /* 0x000fe400078efcff */
[----:B------:R-:W-:Y:S01]  /*1720*/  LOP3.LUT R16, R16, 0xf000f0, RZ, 0xc0, !PT ;  /* 0x00f000f010107812 */ /* 0x000fe200078ec0ff */
[-C--:B------:R-:W-:Y:S01]  /*1730*/  HFMA2.MMA R18, R55, R22.reuse, R57 ;  /* 0x0000001637127235 */ /* 0x080fe20000000039 */
[----:B------:R-:W-:Y:S01]  /*1740*/  LOP3.LUT R54, R54, 0xf000f0, RZ, 0xc0, !PT ;  /* 0x00f000f036367812 */ /* 0x000fe200078ec0ff */
[----:B------:R-:W-:Y:S01]  /*1750*/  HADD2 R51, R51, R14 ;  /* 0x0000000e33337230 */ /* 0x000fe20000000000 */
[----:B------:R-:W-:Y:S01]  /*1760*/  LOP3.LUT R16, R16, 0x64006400, RZ, 0xfc, !PT ;  /* 0x6400640010107812 */ /* 0x000fe200078efcff */
[-C--:B------:R-:W-:Y:S01]  /*1770*/  HFMA2 R57, R21, R22.reuse, R20 ;  /* 0x0000001615397231 */ /* 0x080fe20000000014 */
[----:B------:R-:W-:Y:S01]  /*1780*/  LOP3.LUT R20, R52, 0xf000f0, RZ, 0xc0, !PT ;  /* 0x00f000f034147812 */ /* 0x000fe200078ec0ff */
[----:B------:R-:W-:Y:S01]  /*1790*/  HFMA2 R19, R53, R22, R19 ;  /* 0x0000001635137231 */ /* 0x000fe20000000013 */
[----:B------:R-:W-:Y:S01]  /*17a0*/  LOP3.LUT R52, R17, 0x64006400, RZ, 0xfc, !PT ;  /* 0x6400640011347812 */ /* 0x000fe200078efcff */
[----:B------:R-:W-:Y:S01]  /*17b0*/  HFMA2.MMA R56, R51, R22, R56 ;  /* 0x0000001633387235 */ /* 0x000fe20000000038 */
[----:B------:R-:W-:-:S02]  /*17c0*/  LOP3.LUT R17, R20, 0x64006400, RZ, 0xfc, !PT ;  /* 0x6400640014117812 */ /* 0x000fc400078efcff */
[----:B------:R-:W-:Y:S01]  /*17d0*/  LOP3.LUT R22, R54, 0x64006400, RZ, 0xfc, !PT ;  /* 0x6400640036167812 */ /* 0x000fe200078efcff */
[----:B------:R-:W-:Y:S01]  /*17e0*/  HFMA2.MMA R54, R16, 0.0625, 0.0625, R25 ;  /* 0x2c002c0010367835 */ /* 0x000fe20000000019 */
[----:B------:R-:W-:Y:S02]  /*17f0*/  HFMA2 R52, R52, 0.0625, 0.0625, R15 ;  /* 0x2c002c0034347831 */ /* 0x000fe4000000000f */
[----:B------:R-:W-:Y:S01]  /*1800*/  HFMA2.MMA R20, R17, 0.0625, 0.0625, R8 ;  /* 0x2c002c0011147835 */ /* 0x000fe20000000008 */
[----:B------:R-:W-:Y:S02]  /*1810*/  HFMA2 R22, R22, 0.0625, 0.0625, R11 ;  /* 0x2c002c0016167831 */ /* 0x000fe4000000000b */
[-C--:B------:R-:W-:Y:S02]  /*1820*/  HFMA2 R19, R52, R23.reuse, R19 ;  /* 0x0000001734137231 */ /* 0x080fe40000000013 */
[----:B------:R-:W-:Y:S01]  /*1830*/  HFMA2.MMA R18, R54, R23, R18 ;  /* 0x0000001736127235 */ /* 0x000fe20000000012 */
[----:B------:R-:W-:-:S02]  /*1840*/  HFMA2 R57, R22, R23, R57 ;  /* 0x0000001716397231 */ /* 0x000fc40000000039 */
[----:B------:R-:W-:Y:S01]  /*1850*/  HFMA2.MMA R56, R20, R23, R56 ;  /* 0x0000001714387235 */ /* 0x000fe20000000038 */
[----:B------:R-:W-:Y:S02]  /*1860*/  HFMA2 R43, R19, R28, R43 ;  /* 0x0000001c132b7231 */ /* 0x000fe4000000002b */
[----:B------:R-:W-:Y:S02]  /*1870*/  HFMA2 R40, R57, R27, R40 ;  /* 0x0000001b39287231 */ /* 0x000fe40000000028 */
[----:B------:R-:W-:-:S03]  /*1880*/  HFMA2.MMA R41, R18, R30, R41 ;  /* 0x0000001e12297235 */ /* 0x000fc60000000029 */
        /* <DEDUP_REMOVED lines=11> */
[-C--:B------:R-:W-:Y:S01]  /*1940*/  HFMA2 R56, R53, R18.reuse, R56 ;  /* 0x0000001235387231 */ /* 0x080fe20000000038 */
[----:B------:R-:W-:Y:S01]  /*1950*/  HFMA2.MMA R57, R46, R17, R57 ;  /* 0x000000112e397235 */ /* 0x000fe20000000039 */
[----:B------:R-:W-:-:S02]  /*1960*/  HFMA2 R16, R21, R18, R16 ;  /* 0x0000001215107231 */ /* 0x000fc40000000010 */
[-C--:B------:R-:W-:Y:S02]  /*1970*/  HFMA2 R56, R52, R19.reuse, R56 ;  /* 0x0000001334387231 */ /* 0x080fe40000000038 */
[----:B------:R-:W-:Y:S01]  /*1980*/  HFMA2 R16, R22, R19, R16 ;  /* 0x0000001316107231 */ /* 0x000fe20000000010 */
[-C--:B------:R-:W-:Y:S01]  /*1990*/  HFMA2.MMA R23, R55, R18.reuse, R23 ;  /* 0x0000001237177235 */ /* 0x080fe20000000017 */
[----:B------:R-:W-:Y:S01]  /*19a0*/  HFMA2 R7, R56, R28, R7 ;  /* 0x0000001c38077231 */ /* 0x000fe20000000007 */
[----:B------:R-:W-:Y:S01]  /*19b0*/  HFMA2.MMA R57, R51, R18, R57 ;  /* 0x0000001233397235 */ /* 0x000fe20000000039 */
[----:B------:R-:W-:-:S05]  /*19c0*/  HFMA2 R5, R16, R27, R5 ;  /* 0x0000001b10057231 */ /* 0x000fca0000000005 */
[-C--:B------:R-:W-:Y:S02]  /*19d0*/  HFMA2.MMA R23, R54, R19.reuse, R23 ;  /* 0x0000001336177235 */ /* 0x080fe40000000017 */
[----:B------:R-:W-:-:S06]  /*19e0*/  HFMA2.MMA R57, R20, R19, R57 ;  /* 0x0000001314397235 */ /* 0x000fcc0000000039 */
        /* <DEDUP_REMOVED lines=23> */
[----:B------:R-:W-:-:S11]  /*1b60*/  HFMA2.MMA R2, R23, R29, R2 ;  /* 0x0000001d17027235 */ /* 0x000fd60000000002 */
.L_x_61:
[----:B------:R-:W0:Y:S01]  /*1b70*/  LDC R37, c[0x0][0x23c] ;  /* 0x00008f00ff257b82 */ /* 0x000e220000000800 */
[----:B------:R-:W1:Y:S01]  /*1b80*/  LDS.128 R20, [UR4+0x10] ;  /* 0x00001004ff147984 */ /* 0x000e620008000c00 */
[----:B0-----:R-:W-:-:S06]  /*1b90*/  IMAD.WIDE R16, R37, 0x4, R38 ;  /* 0x0000000425107825 */ /* 0x001fcc00078e0226 */
[----:B------:R-:W2:Y:S02]  /*1ba0*/  LDG.E.128.CONSTANT R16, desc[UR6][R16.64] ;  /* 0x0000000610107981 */ /* 0x000ea4000c1e9d00 */
[C---:B--2---:R-:W-:Y:S02]  /*1bb0*/  LOP3.LUT R49, R18.reuse, 0xf000f, RZ, 0xc0, !PT ;  /* 0x000f000f12317812 */ /* 0x044fe400078ec0ff */
[----:B------:R-:W-:Y:S02]  /*1bc0*/  LOP3.LUT R50, R18, 0xf000f0, RZ, 0xc0, !PT ;  /* 0x00f000f012327812 */ /* 0x000fe400078ec0ff */
[----:B------:R-:W-:Y:S02]  /*1bd0*/  LOP3.LUT R49, R49, 0x64006400, RZ, 0xfc, !PT ;  /* 0x6400640031317812 */ /* 0x000fe400078efcff */
[----:B------:R-:W-:Y:S02]  /*1be0*/  LOP3.LUT R44, R16, 0xf000f, RZ, 0xc0, !PT ;  /* 0x000f000f102c7812 */ /* 0x000fe400078ec0ff */
[----:B------:R-:W-:-:S02]  /*1bf0*/  LOP3.LUT R53, R19, 0xf000f, RZ, 0xc0, !PT ;  /* 0x000f000f13357812 */ /* 0x000fc400078ec0ff */
[----:B------:R-:W-:Y:S01]  /*1c00*/  LOP3.LUT R46, R16, 0xf000f0, RZ, 0xc0, !PT ;  /* 0x00f000f0102e7812 */ /* 0x000fe200078ec0ff */
[----:B------:R-:W-:Y:S01]  /*1c10*/  HFMA2.MMA R49, R49, 1, 1, R14 ;  /* 0x3c003c0031317835 */ /* 0x000fe2000000000e */
[----:B------:R-:W-:Y:S02]  /*1c20*/  LOP3.LUT R51, R50, 0x64006400, RZ, 0xfc, !PT ;  /* 0x6400640032337812 */ /* 0x000fe400078efcff */
[C---:B------:R-:W-:Y:S02]  /*1c30*/  LOP3.LUT R48, R17.reuse, 0xf000f0, RZ, 0xc0, !PT ;  /* 0x00f000f011307812 */ /* 0x040fe400078ec0ff */
[----:B------:R-:W-:Y:S02]  /*1c40*/  LOP3.LUT R47, R17, 0xf000f, RZ, 0xc0, !PT ;  /* 0x000f000f112f7812 */ /* 0x000fe400078ec0ff */
[----:B------:R-:W-:Y:S02]  /*1c50*/  LOP3.LUT R45, R44, 0x64006400, RZ, 0xfc, !PT ;  /* 0x640064002c2d7812 */ /* 0x000fe400078efcff */
[----:B------:R-:W-:-:S02]  /*1c60*/  LOP3.LUT R53, R53, 0x64006400, RZ, 0xfc, !PT ;  /* 0x6400640035357812 */ /* 0x000fc400078efcff */
[----:B------:R-:W-:Y:S01]  /*1c70*/  LOP3.LUT R44, R46, 0x64006400, RZ, 0xfc, !PT ;  /* 0x640064002e2c7812 */ /* 0x000fe200078efcff */
[----:B------:R-:W-:Y:S01]  /*1c80*/  HADD2 R45, R45, R26 ;  /* 0x0000001a2d2d7230 */ /* 0x000fe20000000000 */
[----:B------:R-:W-:Y:S01]  /*1c90*/  LOP3.LUT R46, R48, 0x64006400, RZ, 0xfc, !PT ;  /* 0x64006400302e7812 */ /* 0x000fe200078efcff */
[----:B------:R-:W-:Y:S01]  /*1ca0*/  HFMA2.MMA R48, R51, 0.0625, 0.0625, R8 ;  /* 0x2c002c0033307835 */ /* 0x000fe20000000008 */
[----:B------:R-:W-:Y:S01]  /*1cb0*/  LOP3.LUT R47, R47, 0x64006400, RZ, 0xfc, !PT ;  /* 0x640064002f2f7812 */ /* 0x000fe200078efcff */
[----:B------:R-:W-:Y:S01]  /*1cc0*/  HADD2 R51, R53, R10 ;  /* 0x0000000a35337230 */ /* 0x000fe20000000000 */
[----:B------:R-:W-:Y:S01]  /*1cd0*/  LOP3.LUT R54, R19, 0xf000f0, RZ, 0xc0, !PT ;  /* 0x00f000f013367812 */ /* 0x000fe200078ec0ff */
[-C--:B-1----:R-:W-:Y:S01]  /*1ce0*/  HFMA2.MMA R53, R49, R20.reuse, RZ ;  /* 0x0000001431357235 */ /* 0x082fe200000000ff */
[----:B------:R-:W-:Y:S01]  /*1cf0*/  SHF.R.U32.HI R52, RZ, 0x8, R16 ;  /* 0x00000008ff347819 */ /* 0x000fe20000011610 */
[----:B------:R-:W-:Y:S01]  /*1d00*/  HADD2 R47, R47, R24 ;  /* 0x000000182f2f7230 */ /* 0x000fe20000000000 */
[----:B------:R-:W-:Y:S01]  /*1d10*/  LOP3.LUT R50, R54, 0x64006400, RZ, 0xfc, !PT ;  /* 0x6400640036327812 */ /* 0x000fe200078efcff */
[----:B------:R-:W-:Y:S01]  /*1d20*/  HFMA2.MMA R44, R44, 0.0625, 0.0625, R25 ;  /* 0x2c002c002c2c7835 */ /* 0x000fe20000000019 */
[----:B------:R-:W-:Y:S01]  /*1d30*/  SHF.R.U32.HI R18, RZ, 0x8, R18 ;  /* 0x00000008ff127819 */ /* 0x000fe20000011612 */
[----:B------:R-:W-:Y:S01]  /*1d40*/  HFMA2.MMA R16, R45, R20, RZ ;  /* 0x000000142d107235 */ /* 0x000fe200000000ff */
[-C--:B------:R-:W-:Y:S01]  /*1d50*/  HFMA2 R56, R47, R20.reuse, RZ.H0_H0 ;  /* 0x000000142f387231 */ /* 0x080fe200000400ff */
[----:B------:R-:W-:Y:S01]  /*1d60*/  SHF.R.U32.HI R17, RZ, 0x8, R17 ;  /* 0x00000008ff117819 */ /* 0x000fe20000011611 */
[----:B------:R-:W-:Y:S01]  /*1d70*/  HFMA2 R54, R51, R20, RZ.H0_H0 ;  /* 0x0000001433367231 */ /* 0x000fe200000400ff */
[-C--:B------:R-:W-:Y:S01]  /*1d80*/  HFMA2.MMA R20, R48, R21.reuse, R53 ;  /* 0x0000001530147235 */ /* 0x080fe20000000035 */
[----:B------:R-:W-:Y:S01]  /*1d90*/  HFMA2 R46, R46, 0.0625, 0.0625, R15 ;  /* 0x2c002c002e2e7831 */ /* 0x000fe2000000000f */
[----:B------:R-:W-:Y:S01]  /*1da0*/  LOP3.LUT R53, R18, 0xf000f, RZ, 0xc0, !PT ;  /* 0x000f000f12357812 */ /* 0x000fe200078ec0ff */
[----:B------:R-:W-:Y:S01]  /*1db0*/  HFMA2 R50, R50, 0.0625, 0.0625, R11 ;  /* 0x2c002c0032327831 */ /* 0x000fe2000000000b */
[----:B------:R-:W-:Y:S01]  /*1dc0*/  SHF.R.U32.HI R58, RZ, 0x8, R19 ;  /* 0x00000008ff3a7819 */ /* 0x000fe20000011613 */
[----:B------:R-:W-:Y:S01]  /*1dd0*/  HFMA2.MMA R16, R44, R21, R16 ;  /* 0x000000152c107235 */ /* 0x000fe20000000010 */
[-C--:B------:R-:W-:Y:S01]  /*1de0*/  HFMA2 R56, R46, R21.reuse, R56 ;  /* 0x000000152e387231 */ /* 0x080fe20000000038 */
[----:B------:R-:W-:Y:S01]  /*1df0*/  LOP3.LUT R19, R17, 0xf000f, RZ, 0xc0, !PT ;  /* 0x000f000f11137812 */ /* 0x000fe200078ec0ff */
[----:B------:R-:W-:Y:S01]  /*1e00*/  HFMA2 R54, R50, R21, R54 ;  /* 0x0000001532367231 */ /* 0x000fe20000000036 */
[----:B------:R-:W-:-:S02]  /*1e10*/  LOP3.LUT R53, R53, 0x64006400, RZ, 0xfc, !PT ;  /* 0x6400640035357812 */ /* 0x000fc400078efcff */
[----:B------:R-:W-:Y:S02]  /*1e20*/  LOP3.LUT R21, R52, 0xf000f, RZ, 0xc0, !PT ;  /* 0x000f000f34157812 */ /* 0x000fe400078ec0ff */
[----:B------:R-:W-:Y:S01]  /*1e30*/  LOP3.LUT R55, R58, 0xf000f, RZ, 0xc0, !PT ;  /* 0x000f000f3a377812 */ /* 0x000fe200078ec0ff */
[----:B------:R-:W-:Y:S01]  /*1e40*/  HADD2 R53, R53, R14 ;  /* 0x0000000e35357230 */ /* 0x000fe20000000000 */
[----:B------:R-:W-:Y:S02]  /*1e50*/  LOP3.LUT R19, R19, 0x64006400, RZ, 0xfc, !PT ;  /* 0x6400640013137812 */ /* 0x000fe400078efcff */
[----:B------:R-:W-:Y:S02]  /*1e60*/  LOP3.LUT R21, R21, 0x64006400, RZ, 0xfc, !PT ;  /* 0x6400640015157812 */ /* 0x000fe400078efcff */
[----:B------:R-:W-:Y:S02]  /*1e70*/  LOP3.LUT R59, R55, 0x64006400, RZ, 0xfc, !PT ;  /* 0x64006400373b7812 */ /* 0x000fe400078efcff */
[----:B------:R-:W-:Y:S01]  /*1e80*/  HFMA2.MMA R55, R19, 1, 1, R24 ;  /* 0x3c003c0013377835 */ /* 0x000fe20000000018 */
[----:B------:R-:W-:Y:S01]  /*1e90*/  HADD2 R57, R21, R26 ;  /* 0x0000001a15397230 */ /* 0x000fe20000000000 */
[----:B------:R-:W-:Y:S01]  /*1ea0*/  HFMA2.MMA R19, R53, R22, R20 ;  /* 0x0000001635137235 */ /* 0x000fe20000000014 */
[----:B------:R-:W-:Y:S01]  /*1eb0*/  LOP3.LUT R17, R17, 0xf000f0, RZ, 0xc0, !PT ;  /* 0x00f000f011117812 */ /* 0x000fe200078ec0ff */
[----:B------:R-:W-:Y:S01]  /*1ec0*/  HFMA2.MMA R21, R59, 1, 1, R10 ;  /* 0x3c003c003b157835 */ /* 0x000fe2000000000a */
[----:B------:R-:W-:-:S02]  /*1ed0*/  LOP3.LUT R52, R52, 0xf000f0, RZ, 0xc0, !PT ;  /* 0x00f000f034347812 */ /* 0x000fc400078ec0ff */
[----:B------:R-:W-:Y:S01]  /*1ee0*/  LOP3.LUT R20, R18, 0xf000f0, RZ, 0xc0, !PT ;  /* 0x00f000f012147812 */ /* 0x000fe200078ec0ff */
[----:B------:R-:W-:Y:S01]  /*1ef0*/  HFMA2.MMA R16, R57, R22, R16 ;  /* 0x0000001639107235 */ /* 0x000fe20000000010 */
[----:B------:R-:W-:Y:S01]  /*1f00*/  LOP3.LUT R18, R17, 0x64006400, RZ, 0xfc, !PT ;  /* 0x6400640011127812 */ /* 0x000fe200078efcff */
[-C--:B------:R-:W-:Y:S01]  /*1f10*/  HFMA2 R56, R55, R22.reuse, R56 ;  /* 0x0000001637387231 */ /* 0x080fe20000000038 */
[----:B------:R-:W-:Y:S02]  /*1f20*/  LOP3.LUT R52, R52, 0x64006400, RZ, 0xfc, !PT ;  /* 0x6400640034347812 */ /* 0x000fe400078efcff */
[----:B------:R-:W-:Y:S01]  /*1f30*/  LOP3.LUT R17, R20, 0x64006400, RZ, 0xfc, !PT ;  /* 0x6400640014117812 */ /* 0x000fe200078efcff */
[----:B------:R-:W-:Y:S01]  /*1f40*/  HFMA2 R59, R21, R22, R54 ;  /* 0x00000016153b7231 */ /* 0x000fe20000000036 */
[----:B------:R-:W-:Y:S02]  /*1f50*/  LOP3.LUT R58, R58, 0xf000f0, RZ, 0xc0, !PT ;  /* 0x00f000f03a3a7812 */ /* 0x000fe400078ec0ff */
[----:B------:R-:W-:Y:S01]  /*1f60*/  HFMA2.MMA R54, R52, 0.0625, 0.0625, R25 ;  /* 0x2c002c0034367835 */ /* 0x000fe20000000019 */
[----:B------:R-:W-:Y:S01]  /*1f70*/  HFMA2 R52, R18, 0.0625, 0.0625, R15 ;  /* 0x2c002c0012347831 */ /* 0x000fe2000000000f */
[----:B------:R-:W-:Y:S01]  /*1f80*/  HFMA2.MMA R22, R17, 0.0625, 0.0625, R8 ;  /* 0x2c002c0011167835 */ /* 0x000fe20000000008 */
[----:B------:R-:W-:-:S02]  /*1f90*/  LOP3.LUT R20, R58, 0x64006400, RZ, 0xfc, !PT ;  /* 0x640064003a147812 */ /* 0x000fc400078efcff */
[----:B------:R-:W-:-:S03]  /*1fa0*/  HFMA2 R56, R52, R23, R56 ;  /* 0x0000001734387231 */ /* 0x000fc60000000038 */
[-C--:B------:R-:W-:Y:S01]  /*1fb0*/  HFMA2.MMA R16, R54, R23.reuse, R16 ;  /* 0x0000001736107235 */ /* 0x080fe20000000010 */
[----:B------:R-:W-:Y:S01]  /*1fc0*/  HFMA2 R20, R20, 0.0625, 0.0625, R11 ;  /* 0x2c002c0014147831 */ /* 0x000fe2000000000b */
[----:B------:R-:W-:Y:S01]  /*1fd0*/  HFMA2.MMA R19, R22, R23, R19 ;  /* 0x0000001716137235 */ /* 0x000fe20000000013 */
[----:B------:R-:W-:Y:S02]  /*1fe0*/  HFMA2 R43, R56, R28, R43 ;  /* 0x0000001c382b7231 */ /* 0x000fe4000000002b */
[----:B------:R-:W-:-:S03]  /*1ff0*/  HFMA2 R59, R20, R23, R59 ;  /* 0x00000017143b7231 */ /* 0x000fc6000000003b */
[----:B------:R-:W-:Y:S01]  /*2000*/  HFMA2.MMA R41, R16, R30, R41 ;  /* 0x0000001e10297235 */ /* 0x000fe20000000029 */
[----:B------:R-:W-:Y:S01]  /*2010*/  HFMA2 R40, R59, R27, R40 ;  /* 0x0000001b3b287231 */ /* 0x000fe20000000028 */
        /* <DEDUP_REMOVED lines=46> */
.L_x_62:
[C---:B------:R-:W-:Y:S01]  /*2300*/  IMAD.WIDE R16, R37.reuse, 0x4, R38 ;  /* 0x0000000425107825 */ /* 0x040fe200078e0226 */
[----:B------:R-:W0:Y:S03]  /*2310*/  LDS.128 R20, [UR4+0x20] ;  /* 0x00002004ff147984 */ /* 0x000e260008000c00 */
[----:B------:R-:W-:-:S06]  /*2320*/  IMAD.WIDE R16, R37, 0x4, R16 ;  /* 0x0000000425107825 */ /* 0x000fcc00078e0210 */
[----:B------:R-:W2:Y:S02]  /*2330*/  LDG.E.128.CONSTANT R16, desc[UR6][R16.64] ;  /* 0x0000000610107981 */ /* 0x000ea4000c1e9d00 */
[----:B--2---:R-:W-:Y:S02]  /*2340*/  LOP3.LUT R47, R17, 0xf000f0, RZ, 0xc0, !PT ;  /* 0x00f000f0112f7812 */ /* 0x004fe400078ec0ff */
[----:B------:R-:W-:Y:S02]  /*2350*/  LOP3.LUT R53, R18, 0xf000f, RZ, 0xc0, !PT ;  /* 0x000f000f12357812 */ /* 0x000fe400078ec0ff */
[----:B------:R-:W-:Y:S02]  /*2360*/  LOP3.LUT R48, R47, 0x64006400, RZ, 0xfc, !PT ;  /* 0x640064002f307812 */ /* 0x000fe400078efcff */
[----:B------:R-:W-:Y:S02]  /*2370*/  LOP3.LUT R47, R53, 0x64006400, RZ, 0xfc, !PT ;  /* 0x64006400352f7812 */ /* 0x000fe400078efcff */
[C---:B------:R-:W-:Y:S01]  /*2380*/  LOP3.LUT R45, R16.reuse, 0xf000f0, RZ, 0xc0, !PT ;  /* 0x00f000f0102d7812 */ /* 0x040fe200078ec0ff */
[----:B------:R-:W-:Y:S01]  /*2390*/  HFMA2 R48, R48, 0.0625, 0.0625, R15 ;  /* 0x2c002c0030307831 */ /* 0x000fe2000000000f */
[----:B------:R-:W-:-:S02]  /*23a0*/  LOP3.LUT R44, R16, 0xf000f, RZ, 0xc0, !PT ;  /* 0x000f000f102c7812 */ /* 0x000fc400078ec0ff */
[----:B------:R-:W-:Y:S01]  /*23b0*/  LOP3.LUT R54, R18, 0xf000f0, RZ, 0xc0, !PT ;  /* 0x00f000f012367812 */ /* 0x000fe200078ec0ff */
[----:B------:R-:W-:Y:S01]  /*23c0*/  HFMA2.MMA R47, R47, 1, 1, R14 ;  /* 0x3c003c002f2f7835 */ /* 0x000fe2000000000e */
[----:B------:R-:W-:Y:S02]  /*23d0*/  LOP3.LUT R50, R45, 0x64006400, RZ, 0xfc, !PT ;  /* 0x640064002d327812 */ /* 0x000fe400078efcff */
[----:B------:R-:W-:Y:S02]  /*23e0*/  LOP3.LUT R46, R17, 0xf000f, RZ, 0xc0, !PT ;  /* 0x000f000f112e7812 */ /* 0x000fe400078ec0ff */
[----:B------:R-:W-:Y:S02]  /*23f0*/  LOP3.LUT R55, R19, 0xf000f, RZ, 0xc0, !PT ;  /* 0x000f000f13377812 */ /* 0x000fe400078ec0ff */
[----:B------:R-:W-:Y:S01]  /*2400*/  LOP3.LUT R51, R44, 0x64006400, RZ, 0xfc, !PT ;  /* 0x640064002c337812 */ /* 0x000fe200078efcff */
[----:B0-----:R-:W-:Y:S01]  /*2410*/  HFMA2.MMA R53, R47, R20, RZ ;  /* 0x000000142f357235 */ /* 0x001fe200000000ff */
[----:B------:R-:W-:Y:S01]  /*2420*/  LOP3.LUT R45, R54, 0x64006400, RZ, 0xfc, !PT ;  /* 0x64006400362d7812 */ /* 0x000fe200078efcff */
[----:B------:R-:W-:Y:S01]  /*2430*/  HFMA2.MMA R50, R50, 0.0625, 0.0625, R25 ;  /* 0x2c002c0032327835 */ /* 0x000fe20000000019 */
[----:B------:R-:W-:Y:S01]  /*2440*/  LOP3.LUT R49, R46, 0x64006400, RZ, 0xfc, !PT ;  /* 0x640064002e317812 */ /* 0x000fe200078efcff */
[----:B------:R-:W-:Y:S01]  /*2450*/  HADD2 R51, R51, R26 ;  /* 0x0000001a33337230 */ /* 0x000fe20000000000 */
[----:B------:R-:W-:-:S02]  /*2460*/  LOP3.LUT R55, R55, 0x64006400, RZ, 0xfc, !PT ;  /* 0x6400640037377812 */ /* 0x000fc400078efcff */
[----:B------:R-:W-:Y:S01]  /*2470*/  LOP3.LUT R56, R19, 0xf000f0, RZ, 0xc0, !PT ;  /* 0x00f000f013387812 */ /* 0x000fe200078ec0ff */
[----:B------:R-:W-:Y:S01]  /*2480*/  HFMA2.MMA R46, R45, 0.0625, 0.0625, R8 ;  /* 0x2c002c002d2e7835 */ /* 0x000fe20000000008 */
[----:B------:R-:W-:Y:S01]  /*2490*/  HADD2 R49, R49, R24 ;  /* 0x0000001831317230 */ /* 0x000fe20000000000 */
[----:B------:R-:W-:Y:S01]  /*24a0*/  SHF.R.U32.HI R52, RZ, 0x8, R16 ;  /* 0x00000008ff347819 */ /* 0x000fe20000011610 */
[----:B------:R-:W-:Y:S01]  /*24b0*/  HADD2 R45, R55, R10 ;  /* 0x0000000a372d7230 */ /* 0x000fe20000000000 */
[----:B------:R-:W-:Y:S01]  /*24c0*/  LOP3.LUT R44, R56, 0x64006400, RZ, 0xfc, !PT ;  /* 0x64006400382c7812 */ /* 0x000fe200078efcff */
[----:B------:R-:W-:Y:S01]  /*24d0*/  HFMA2.MMA R16, R51, R20, RZ ;  /* 0x0000001433107235 */ /* 0x000fe200000000ff */
[----:B------:R-:W-:Y:S01]  /*24e0*/  SHF.R.U32.HI R18, RZ, 0x8, R18 ;  /* 0x00000008ff127819 */ /* 0x000fe20000011612 */
[-C--:B------:R-:W-:Y:S01]  /*24f0*/  HFMA2 R56, R49, R20.reuse, RZ.H0_H0 ;  /* 0x0000001431387231 */ /* 0x080fe200000400ff */
[----:B------:R-:W-:Y:S01]  /*2500*/  SHF.R.U32.HI R17, RZ, 0x8, R17 ;  /* 0x00000008ff117819 */ /* 0x000fe20000011611 */
[----:B------:R-:W-:Y:S01]  /*2510*/  HFMA2 R54, R45, R20, RZ.H0_H0 ;  /* 0x000000142d367231 */ /* 0x000fe200000400ff */
[-C--:B------:R-:W-:Y:S01]  /*2520*/  HFMA2.MMA R20, R46, R21.reuse, R53 ;  /* 0x000000152e147235 */ /* 0x080fe20000000035 */
[----:B------:R-:W-:Y:S01]  /*2530*/  HFMA2 R44, R44, 0.0625, 0.0625, R11 ;  /* 0x2c002c002c2c7831 */ /* 0x000fe2000000000b */
[----:B------:R-:W-:Y:S01]  /*2540*/  LOP3.LUT R53, R18, 0xf000f, RZ, 0xc0, !PT ;  /* 0x000f000f12357812 */ /* 0x000fe200078ec0ff */
[----:B------:R-:W-:Y:S01]  /*2550*/  HFMA2.MMA R16, R50, R21, R16 ;  /* 0x0000001532107235 */ /* 0x000fe20000000010 */
[----:B------:R-:W-:Y:S01]  /*2560*/  SHF.R.U32.HI R58, RZ, 0x8, R19 ;  /* 0x00000008ff3a7819 */ /* 0x000fe20000011613 */
        /* <DEDUP_REMOVED lines=82> */
.L_x_63:
[C---:B------:R-:W-:Y:S01]  /*2a90*/  IMAD.WIDE R16, R37.reuse, 0x4, R38 ;  /* 0x0000000425107825 */ /* 0x040fe200078e0226 */
[----:B------:R-:W0:Y:S03]  /*2aa0*/  LDS.128 R20, [UR4+0x30] ;  /* 0x00003004ff147984 */ /* 0x000e260008000c00 */
[----:B------:R-:W-:-:S04]  /*2ab0*/  IMAD.WIDE R16, R37, 0x4, R16 ;  /* 0x0000000425107825 */ /* 0x000fc800078e0210 */
[----:B------:R-:W-:-:S06]  /*2ac0*/  IMAD.WIDE R16, R37, 0x4, R16 ;  /* 0x0000000425107825 */ /* 0x000fcc00078e0210 */
[----:B------:R-:W2:Y:S02]  /*2ad0*/  LDG.E.128.CONSTANT R16, desc[UR6][R16.64] ;  /* 0x0000000610107981 */ /* 0x000ea4000c1e9d00 */
[C---:B--2---:R-:W-:Y:S02]  /*2ae0*/  LOP3.LUT R45, R17.reuse, 0xf000f, RZ, 0xc0, !PT ;  /* 0x000f000f112d7812 */ /* 0x044fe400078ec0ff */
[----:B------:R-:W-:Y:S02]  /*2af0*/  LOP3.LUT R47, R18, 0xf000f, RZ, 0xc0, !PT ;  /* 0x000f000f122f7812 */ /* 0x000fe400078ec0ff */
[----:B------:R-:W-:Y:S02]  /*2b00*/  LOP3.LUT R37, R16, 0xf000f, RZ, 0xc0, !PT ;  /* 0x000f000f10257812 */ /* 0x000fe400078ec0ff */
[----:B------:R-:W-:Y:S02]  /*2b10*/  LOP3.LUT R46, R17, 0xf000f0, RZ, 0xc0, !PT ;  /* 0x00f000f0112e7812 */ /* 0x000fe400078ec0ff */
[----:B------:R-:W-:-:S02]  /*2b20*/  SHF.R.U32.HI R54, RZ, 0x8, R17 ;  /* 0x00000008ff367819 */ /* 0x000fc40000011611 */
[----:B------:R-:W-:Y:S02]  /*2b30*/  LOP3.LUT R45, R45, 0x64006400, RZ, 0xfc, !PT ;  /* 0x640064002d2d7812 */ /* 0x000fe400078efcff */
[----:B------:R-:W-:Y:S02]  /*2b40*/  LOP3.LUT R17, R47, 0x64006400, RZ, 0xfc, !PT ;  /* 0x640064002f117812 */ /* 0x000fe400078efcff */
[----:B------:R-:W-:Y:S01]  /*2b50*/  LOP3.LUT R44, R16, 0xf000f0, RZ, 0xc0, !PT ;  /* 0x00f000f0102c7812 */ /* 0x000fe200078ec0ff */
[----:B------:R-:W-:Y:S01]  /*2b60*/  HADD2 R47, R45, R24 ;  /* 0x000000182d2f7230 */ /* 0x000fe20000000000 */
[----:B------:R-:W-:Y:S02]  /*2b70*/  LOP3.LUT R49, R19, 0xf000f0, RZ, 0xc0, !PT ;  /* 0x00f000f013317812 */ /* 0x000fe400078ec0ff */
[----:B------:R-:W-:Y:S01]  /*2b80*/  LOP3.LUT R37, R37, 0x64006400, RZ, 0xfc, !PT ;  /* 0x6400640025257812 */ /* 0x000fe200078efcff */
[----:B------:R-:W-:Y:S01]  /*2b90*/  HFMA2.MMA R45, R17, 1, 1, R14 ;  /* 0x3c003c00112d7835 */ /* 0x000fe2000000000e */
[----:B------:R-:W-:Y:S01]  /*2ba0*/  SHF.R.U32.HI R52, RZ, 0x8, R16 ;  /* 0x00000008ff347819 */ /* 0x000fe20000011610 */
[----:B0-----:R-:W-:Y:S01]  /*2bb0*/  HFMA2 R17, R47, R20, RZ.H0_H0 ;  /* 0x000000142f117231 */ /* 0x001fe200000400ff */
        /* <DEDUP_REMOVED lines=17> */
[----:B------:R-:W-:Y:S01]  /*2cd0*/  LOP3.LUT R16, R52, 0xf000f, RZ, 0xc0, !PT ;  /* 0x000f000f34107812 */ /* 0x000fe200078ec0ff */
[----:B------:R-:W-:Y:S01]  /*2ce0*/  HFMA2 R20, R37, R20, RZ.H0_H0 ;  /* 0x0000001425147231 */ /* 0x000fe200000400ff */
[----:B------:R-:W-:Y:S01]  /*2cf0*/  HFMA2.MMA R57, R50, R21, R57 ;  /* 0x0000001532397235 */ /* 0x000fe20000000039 */
[----:B------:R-:W-:-:S02]  /*2d00*/  LOP3.LUT R53, R19, 0xf000f, RZ, 0xc0, !PT ;  /* 0x000f000f13357812 */ /* 0x000fc400078ec0ff */
[----:B------:R-:W-:Y:S01]  /*2d10*/  HFMA2.MMA R56, R46, R21, R56 ;  /* 0x000000152e387235 */ /* 0x000fe20000000038 */
[----:B------:R-:W-:Y:S01]  /*2d20*/  HFMA2 R20, R44, R21, R20 ;  /* 0x000000152c147231 */ /* 0x000fe20000000014 */
[----:B------:R-:W-:Y:S02]  /*2d30*/  LOP3.LUT R21, R54, 0xf000f, RZ, 0xc0, !PT ;  /* 0x000f000f36157812 */ /* 0x000fe400078ec0ff */
[----:B------:R-:W-:Y:S02]  /*2d40*/  SHF.R.U32.HI R18, RZ, 0x8, R18 ;  /* 0x00000008ff127819 */ /* 0x000fe40000011612 */
[----:B------:R-:W-:Y:S02]  /*2d50*/  LOP3.LUT R21, R21, 0x64006400, RZ, 0xfc, !PT ;  /* 0x6400640015157812 */ /* 0x000fe400078efcff */
[----:B------:R-:W-:Y:S02]  /*2d60*/  LOP3.LUT R59, R53, 0x64006400, RZ, 0xfc, !PT ;  /* 0x64006400353b7812 */ /* 0x000fe400078efcff */
[----:B------:R-:W-:-:S02]  /*2d70*/  LOP3.LUT R55, R16, 0x64006400, RZ, 0xfc, !PT ;  /* 0x6400640010377812 */ /* 0x000fc400078efcff */
[----:B------:R-:W-:Y:S01]  /*2d80*/  LOP3.LUT R16, R18, 0xf000f, RZ, 0xc0, !PT ;  /* 0x000f000f12107812 */ /* 0x000fe200078ec0ff */
[----:B------:R-:W-:Y:S01]  /*2d90*/  HFMA2.MMA R53, R21, 1, 1, R24 ;  /* 0x3c003c0015357835 */ /* 0x000fe20000000018 */
[----:B------:R-:W-:Y:S01]  /*2da0*/  LOP3.LUT R52, R52, 0xf000f0, RZ, 0xc0, !PT ;  /* 0x00f000f034347812 */ /* 0x000fe200078ec0ff */
[----:B------:R-:W-:Y:S01]  /*2db0*/  HFMA2.MMA R21, R59, 1, 1, R10 ;  /* 0x3c003c003b157835 */ /* 0x000fe2000000000a */
[----:B------:R-:W-:Y:S01]  /*2dc0*/  LOP3.LUT R51, R16, 0x64006400, RZ, 0xfc, !PT ;  /* 0x6400640010337812 */ /* 0x000fe200078efcff */
[----:B------:R-:W-:Y:S01]  /*2dd0*/  HADD2 R55, R55, R26 ;  /* 0x0000001a37377230 */ /* 0x000fe20000000000 */
[----:B------:R-:W-:Y:S02]  /*2de0*/  LOP3.LUT R52, R52, 0x64006400, RZ, 0xfc, !PT ;  /* 0x6400640034347812 */ /* 0x000fe400078efcff */
[----:B------:R-:W-:Y:S01]  /*2df0*/  LOP3.LUT R54, R54, 0xf000f0, RZ, 0xc0, !PT ;  /* 0x00f000f036367812 */ /* 0x000fe200078ec0ff */
[----:B------:R-:W-:Y:S02]  /*2e00*/  HADD2 R51, R51, R14 ;  /* 0x0000000e33337230 */ /* 0x000fe40000000000 */
[----:B------:R-:W-:Y:S01]  /*2e10*/  HFMA2.MMA R16, R55, R22, R57 ;  /* 0x0000001637107235 */ /* 0x000fe20000000039 */
[----:B------:R-:W-:-:S02]  /*2e20*/  HFMA2 R17, R53, R22, R17 ;  /* 0x0000001635117231 */ /* 0x000fc40000000011 */
[----:B------:R-:W-:Y:S01]  /*2e30*/  HFMA2 R57, R21, R22, R20 ;  /* 0x0000001615397231 */ /* 0x000fe20000000014 */
[----:B------:R-:W-:Y:S01]  /*2e40*/  LOP3.LUT R20, R18, 0xf000f0, RZ, 0xc0, !PT ;  /* 0x00f000f012147812 */ /* 0x000fe200078ec0ff */
[----:B------:R-:W-:Y:S01]  /*2e50*/  HFMA2.MMA R56, R51, R22, R56 ;  /* 0x0000001633387235 */ /* 0x000fe20000000038 */
[----:B------:R-:W-:Y:S02]  /*2e60*/  LOP3.LUT R22, R19, 0xf000f0, RZ, 0xc0, !PT ;  /* 0x00f000f013167812 */ /* 0x000fe400078ec0ff */
[----:B------:R-:W-:Y:S02]  /*2e70*/  LOP3.LUT R19, R20, 0x64006400, RZ, 0xfc, !PT ;  /* 0x6400640014137812 */ /* 0x000fe400078efcff */
[----:B------:R-:W-:Y:S01]  /*2e80*/  LOP3.LUT R18, R54, 0x64006400, RZ, 0xfc, !PT ;  /* 0x6400640036127812 */ /* 0x000fe200078efcff */
[----:B------:R-:W-:Y:S01]  /*2e90*/  HFMA2.MMA R54, R52, 0.0625, 0.0625, R25 ;  /* 0x2c002c0034367835 */ /* 0x000fe20000000019 */
[----:B------:R-:W-:Y:S02]  /*2ea0*/  LOP3.LUT R22, R22, 0x64006400, RZ, 0xfc, !PT ;  /* 0x6400640016167812 */ /* 0x000fe400078efcff */
[----:B------:R-:W-:Y:S01]  /*2eb0*/  HFMA2.MMA R20, R19, 0.0625, 0.0625, R8 ;  /* 0x2c002c0013147835 */ /* 0x000fe20000000008 */
[----:B------:R-:W-:-:S02]  /*2ec0*/  HFMA2 R52, R18, 0.0625, 0.0625, R15 ;  /* 0x2c002c0012347831 */ /* 0x000fc4000000000f */
[----:B------:R-:W-:Y:S02]  /*2ed0*/  HFMA2 R22, R22, 0.0625, 0.0625, R11 ;  /* 0x2c002c0016167831 */ /* 0x000fe4000000000b */
[-C--:B------:R-:W-:Y:S01]  /*2ee0*/  HFMA2.MMA R16, R54, R23.reuse, R16 ;  /* 0x0000001736107235 */ /* 0x080fe20000000010 */
[-C--:B------:R-:W-:Y:S02]  /*2ef0*/  HFMA2 R17, R52, R23.reuse, R17 ;  /* 0x0000001734117231 */ /* 0x080fe40000000011 */
[----:B------:R-:W-:Y:S01]  /*2f00*/  HFMA2.MMA R56, R20, R23, R56 ;  /* 0x0000001714387235 */ /* 0x000fe20000000038 */
[----:B------:R-:W-:Y:S02]  /*2f10*/  HFMA2 R57, R22, R23, R57 ;  /* 0x0000001716397231 */ /* 0x000fe40000000039 */
[----:B------:R-:W-:Y:S02]  /*2f20*/  HFMA2 R43, R17, R28, R43 ;  /* 0x0000001c112b7231 */ /* 0x000fe4000000002b */
[----:B------:R-:W-:Y:S01]  /*2f30*/  HFMA2.MMA R41, R16, R30, R41 ;  /* 0x0000001e10297235 */ /* 0x000fe20000000029 */
[----:B------:R-:W-:-:S02]  /*2f40*/  HFMA2 R40, R57, R27, R40 ;  /* 0x0000001b39287231 */ /* 0x000fc40000000028 */
        /* <DEDUP_REMOVED lines=46> */
.L_x_60:
[----:B------:R-:W0:Y:S01]  /*3230*/  LDC R17, c[0x0][0x23c] ;  /* 0x00008f00ff117b82 */ /* 0x000e220000000800 */
[----:B------:R-:W-:Y:S01]  /*3240*/  IADD3 R33, R33, 0x20, RZ ;  /* 0x0000002021217810 */ /* 0x000fe20007ffe0ff */
[----:B------:R-:W-:Y:S01]  /*3250*/  UIADD3 UR4, UR4, 0x40, URZ ;  /* 0x0000004004047890 */ /* 0x000fe2000fffe03f */
[----:B------:R-:W-:Y:S02]  /*3260*/  IADD3 R9, R9, 0x20, RZ ;  /* 0x0000002009097810 */ /* 0x000fe40007ffe0ff */
[----:B------:R-:W-:Y:S01]  /*3270*/  ISETP.GE.AND P0, PT, R33, R36, PT ;  /* 0x000000242100720c */ /* 0x000fe20003f06270 */
[----:B0-----:R-:W-:-:S12]  /*3280*/  IMAD.WIDE R38, R17, 0x10, R38 ;  /* 0x0000001011267825 */ /* 0x001fd800078e0226 */
[----:B------:R-:W-:Y:S05]  /*3290*/  @!P0 BRA `(.L_x_64) ;  /* 0xffffffdc00848947 */ /* 0x000fea000383ffff */
.L_x_58:
[----:B------:R-:W-:Y:S05]  /*32a0*/  @!P1 EXIT ;  /* 0x000000000000994d */ /* 0x000fea0003800000 */
[----:B------:R-:W0:Y:S01]  /*32b0*/  S2UR UR4, SR_CTAID.Y ;  /* 0x00000000000479c3 */ /* 0x000e220000002600 */
[----:B------:R-:W-:Y:S02]  /*32c0*/  HADD2 R41, R41.H0_H0, R41.H1_H1 ;  /* 0x3000002929297230 */ /* 0x000fe40000000800 */
[----:B------:R-:W-:-:S05]  /*32d0*/  HADD2 R43, R43.H0_H0, R43.H1_H1 ;  /* 0x3000002b2b2b7230 */ /* 0x000fca0000000800 */
[----:B------:R-:W1:Y:S01]  /*32e0*/  LDC.64 R8, c[0x0][0x230] ;  /* 0x00008c00ff087b82 */ /* 0x000e620000000a00 */
[----:B------:R-:W-:Y:S01]  /*32f0*/  PRMT R41, R41, 0x5410, R43 ;  /* 0x0000541029297816 */ /* 0x000fe2000000002b */
[----:B0-----:R-:W-:-:S06]  /*3300*/  UIMAD UR4, UR4, 0x3, URZ ;  /* 0x00000003040478a4 */ /* 0x001fcc000f8e023f */
        /* <DEDUP_REMOVED lines=13> */
.L_x_68:
[----:B------:R-:W0:Y:S02]  /*33e0*/  LDS R10, [R12] ;  /* 0x000000000c0a7984 */ /* 0x000e240000000800 */
[----:B0-----:R-:W-:-:S10]  /*33f0*/  HFMA2.MMA R11, R10, 1, 1, R41 ;  /* 0x3c003c000a0b7835 */ /* 0x001fd40000000029 */
[----:B------:R-:W0:Y:S02]  /*3400*/  ATOMS.CAST.SPIN R11, [R12], R10, R11 ;  /* 0x0000000a0c0b738d */ /* 0x000e24000180000b */
[----:B0-----:R-:W-:-:S13]  /*3410*/  ISETP.EQ.U32.AND P0, PT, R11, 0x1, PT ;  /* 0x000000010b00780c */ /* 0x001fda0003f02070 */
[----:B------:R-:W-:Y:S05]  /*3420*/  @!P0 BRA `(.L_x_68) ;  /* 0xfffffffc00ec8947 */ /* 0x000fea000383ffff */
[----:B------:R-:W-:Y:S05]  /*3430*/  BRA `(.L_x_66) ;  /* 0x00000000000c7947 */ /* 0x000fea0003800000 */
.L_x_67:
[----:B------:R-:W2:Y:S02]  /*3440*/  LD.E R10, desc[UR6][R14.64] ;  /* 0x000000060e0a7980 */ /* 0x000ea4000c101900 */
[----:B--2---:R-:W-:-:S05]  /*3450*/  IADD3 R11, R41, R10, RZ ;  /* 0x0000000a290b7210 */ /* 0x004fca0007ffe0ff */
[----:B------:R0:W-:Y:S02]  /*3460*/  ST.E desc[UR6][R14.64], R11 ;  /* 0x0000000b0e007985 */ /* 0x0001e4000c101906 */
.L_x_66:
[----:B------:R-:W-:Y:S05]  /*3470*/  BSYNC B0 ;  /* 0x0000000000007941 */ /* 0x000fea0003800000 */
.L_x_65:
        /* <DEDUP_REMOVED lines=8> */
.L_x_72:
[----:B------:R-:W0:Y:S02]  /*3500*/  LDS R10, [R12+0x4] ;  /* 0x000004000c0a7984 */ /* 0x000e240000000800 */
[----:B0-----:R-:W-:-:S06]  /*3510*/  HADD2 R11, R10, R42 ;  /* 0x0000002a0a0b7230 */ /* 0x001fcc0000000000 */
[----:B------:R-:W0:Y:S02]  /*3520*/  ATOMS.CAST.SPIN R11, [R12+0x4], R10, R11 ;  /* 0x0000040a0c0b738d */ /* 0x000e24000180000b */
[----:B0-----:R-:W-:-:S13]  /*3530*/  ISETP.EQ.U32.AND P0, PT, R11, 0x1, PT ;  /* 0x000000010b00780c */ /* 0x001fda0003f02070 */
[----:B------:R-:W-:Y:S05]  /*3540*/  @!P0 BRA `(.L_x_72) ;  /* 0xfffffffc00ec8947 */ /* 0x000fea000383ffff */
[----:B------:R-:W-:Y:S05]  /*3550*/  BRA `(.L_x_70) ;  /* 0x00000000000c7947 */ /* 0x000fea0003800000 */
.L_x_71:
[----:B------:R-:W0:Y:S02]  /*3560*/  LD.E R10, desc[UR6][R14.64+0x4] ;  /* 0x000004060e0a7980 */ /* 0x000e24000c101900 */
[----:B0-----:R-:W-:-:S05]  /*3570*/  IADD3 R11, R42, R10, RZ ;  /* 0x0000000a2a0b7210 */ /* 0x001fca0007ffe0ff */
[----:B------:R1:W-:Y:S02]  /*3580*/  ST.E desc[UR6][R14.64+0x4], R11 ;  /* 0x0000040b0e007985 */ /* 0x0003e4000c101906 */
.L_x_70:
[----:B------:R-:W-:Y:S05]  /*3590*/  BSYNC B0 ;  /* 0x0000000000007941 */ /* 0x000fea0003800000 */
.L_x_69:
[----:B------:R-:W-:-:S13]  /*35a0*/  ISETP.GE.AND P0, PT, R35, 0x2, PT ;  /* 0x000000022300780c */ /* 0x000fda0003f06270 */
[----:B------:R-:W-:Y:S05]  /*35b0*/  @!P0 EXIT ;  /* 0x000000000000894d */ /* 0x000fea0003800000 */
[----:B------:R-:W-:Y:S01]  /*35c0*/  IADD3 R34, R34, R17, RZ ;  /* 0x0000001122227210 */ /* 0x000fe20007ffe0ff */
[----:B------:R-:W-:Y:S02]  /*35d0*/  HADD2 R13, R13.H0_H0, R13.H1_H1 ;  /* 0x3000000d0d0d7230 */ /* 0x000fe40000000800 */
[----:B------:R-:W-:Y:S02]  /*35e0*/  HADD2 R12, R7.H0_H0, R7.H1_H1 ;  /* 0x30000007070c7230 */ /* 0x000fe40000000800 */
[----:B01----:R-:W-:-:S03]  /*35f0*/  IMAD.WIDE R10, R34, 0x2, R8 ;  /* 0x00000002220a7825 */ /* 0x003fc600078e0208 */
        /* <DEDUP_REMOVED lines=12> */
.L_x_76:
[----:B------:R-:W0:Y:S02]  /*36c0*/  LDS R6, [R5] ;  /* 0x0000000005067984 */ /* 0x000e240000000800 */
[----:B0-----:R-:W-:-:S10]  /*36d0*/  HFMA2.MMA R7, R6, 1, 1, R13 ;  /* 0x3c003c0006077835 */ /* 0x001fd4000000000d */
[----:B------:R-:W0:Y:S02]  /*36e0*/  ATOMS.CAST.SPIN R7, [R5], R6, R7 ;  /* 0x000000060507738d */ /* 0x000e240001800007 */
[----:B0-----:R-:W-:-:S13]  /*36f0*/  ISETP.EQ.U32.AND P0, PT, R7, 0x1, PT ;  /* 0x000000010700780c */ /* 0x001fda0003f02070 */
[----:B------:R-:W-:Y:S05]  /*3700*/  @!P0 BRA `(.L_x_76) ;  /* 0xfffffffc00ec8947 */ /* 0x000fea000383ffff */
[----:B------:R-:W-:Y:S05]  /*3710*/  BRA `(.L_x_74) ;  /* 0x00000000000c7947 */ /* 0x000fea0003800000 */
.L_x_75:
[----:B------:R-:W2:Y:S02]  /*3720*/  LD.E R5, desc[UR6][R10.64] ;  /* 0x000000060a057980 */ /* 0x000ea4000c101900 */
[----:B--2---:R-:W-:-:S05]  /*3730*/  IADD3 R5, R13, R5, RZ ;  /* 0x000000050d057210 */ /* 0x004fca0007ffe0ff */
[----:B------:R0:W-:Y:S02]  /*3740*/  ST.E desc[UR6][R10.64], R5 ;  /* 0x000000050a007985 */ /* 0x0001e4000c101906 */
.L_x_74:
[----:B------:R-:W-:Y:S05]  /*3750*/  BSYNC B0 ;  /* 0x0000000000007941 */ /* 0x000fea0003800000 */
.L_x_73:
[----:B------:R1:W-:Y:S01]  /*3760*/  ATOM.E.ADD.F16x2.RN.STRONG.GPU P0, RZ, desc[UR6][R10.64+0x4], R14 ;  /* 0x0000040e0aff79a2 */ /* 0x0003e2000810e1c6 */
[----:B------:R-:W-:Y:S04]  /*3770*/  BSSY B0, `(.L_x_77) ;  /* 0x0000010000007945 */ /* 0x000fe80003800000 */
[----:B-1----:R-:W-:Y:S05]  /*3780*/  @P0 BRA `(.L_x_78) ;  /* 0x0000000000380947 */ /* 0x002fea0003800000 */
[----:B------:R-:W1:Y:S02]  /*3790*/  QSPC.E.S P0, RZ, [R10+0x4] ;  /* 0x000004000aff73aa */ /* 0x000e640000000500 */
[----:B-1----:R-:W-:Y:S05]  /*37a0*/  @!P0 BRA `(.L_x_79) ;  /* 0x0000000000248947 */ /* 0x002fea0003800000 */
[----:B------:R-:W-:Y:S02]  /*37b0*/  MOV R6, R10 ;  /* 0x0000000a00067202 */ /* 0x000fe40000000f00 */
[----:B------:R-:W-:Y:S02]  /*37c0*/  PRMT R14, R14, 0x5410, R15 ;  /* 0x000054100e0e7816 */ /* 0x000fe4000000000f */
[----:B0-----:R-:W-:-:S07]  /*37d0*/  MOV R5, R6 ;  /* 0x0000000600057202 */ /* 0x001fce0000000f00 */
.L_x_80:
[----:B------:R-:W0:Y:S02]  /*37e0*/  LDS R6, [R5+0x4] ;  /* 0x0000040005067984 */ /* 0x000e240000000800 */
[----:B0-----:R-:W-:-:S06]  /*37f0*/  HADD2 R7, R6, R14 ;  /* 0x0000000e06077230 */ /* 0x001fcc0000000000 */
[----:B------:R-:W0:Y:S02]  /*3800*/  ATOMS.CAST.SPIN R7, [R5+0x4], R6, R7 ;  /* 0x000004060507738d */ /* 0x000e240001800007 */
[----:B0-----:R-:W-:-:S13]  /*3810*/  ISETP.EQ.U32.AND P0, PT, R7, 0x1, PT ;  /* 0x000000010700780c */ /* 0x001fda0003f02070 */
[----:B------:R-:W-:Y:S05]  /*3820*/  @!P0 BRA `(.L_x_80) ;  /* 0xfffffffc00ec8947 */ /* 0x000fea000383ffff */
[----:B------:R-:W-:Y:S05]  /*3830*/  BRA `(.L_x_78) ;  /* 0x00000000000c7947 */ /* 0x000fea0003800000 */
.L_x_79:
[----:B0-----:R-:W2:Y:S02]  /*3840*/  LD.E R5, desc[UR6][R10.64+0x4] ;  /* 0x000004060a057980 */ /* 0x001ea4000c101900 */
[----:B--2---:R-:W-:-:S05]  /*3850*/  IADD3 R5, R14, R5, RZ ;  /* 0x000000050e057210 */ /* 0x004fca0007ffe0ff */
[----:B------:R1:W-:Y:S02]  /*3860*/  ST.E desc[UR6][R10.64+0x4], R5 ;  /* 0x000004050a007985 */ /* 0x0003e4000c101906 */
.L_x_78:
[----:B------:R-:W-:Y:S05]  /*3870*/  BSYNC B0 ;  /* 0x0000000000007941 */ /* 0x000fea0003800000 */
.L_x_77:
[----:B------:R-:W-:-:S13]  /*3880*/  ISETP.NE.AND P0, PT, R35, 0x2, PT ;  /* 0x000000022300780c */ /* 0x000fda0003f05270 */
[----:B------:R-:W-:Y:S05]  /*3890*/  @!P0 EXIT ;  /* 0x000000000000894d */ /* 0x000fea0003800000 */
[----:B------:R-:W-:Y:S01]  /*38a0*/  IADD3 R17, R34, R17, RZ ;  /* 0x0000001122117210 */ /* 0x000fe20007ffe0ff */
[----:B------:R-:W-:Y:S02]  /*38b0*/  HADD2 R4, R4.H0_H0, R4.H1_H1 ;  /* 0x3000000404047230 */ /* 0x000fe40000000800 */
[----:B01----:R-:W-:Y:S02]  /*38c0*/  HADD2 R5, R3.H0_H0, R3.H1_H1 ;  /* 0x3000000303057230 */ /* 0x003fe40000000800 */
[----:B------:R-:W-:-:S03]  /*38d0*/  IMAD.WIDE R8, R17, 0x2, R8 ;  /* 0x0000000211087825 */ /* 0x000fc600078e0208 */
        /* <DEDUP_REMOVED lines=12> */
.L_x_84:
[----:B------:R-:W0:Y:S02]  /*39a0*/  LDS R2, [R0] ;  /* 0x0000000000027984 */ /* 0x000e240000000800 */
[----:B0-----:R-:W-:-:S10]  /*39b0*/  HFMA2.MMA R3, R2, 1, 1, R4 ;  /* 0x3c003c0002037835 */ /* 0x001fd40000000004 */
[----:B------:R-:W0:Y:S02]  /*39c0*/  ATOMS.CAST.SPIN R3, [R0], R2, R3 ;  /* 0x000000020003738d */ /* 0x000e240001800003 */
[----:B0-----:R-:W-:-:S13]  /*39d0*/  ISETP.EQ.U32.AND P0, PT, R3, 0x1, PT ;  /* 0x000000010300780c */ /* 0x001fda0003f02070 */
[----:B------:R-:W-:Y:S05]  /*39e0*/  @!P0 BRA `(.L_x_84) ;  /* 0xfffffffc00ec8947 */ /* 0x000fea000383ffff */
[----:B------:R-:W-:Y:S05]  /*39f0*/  BRA `(.L_x_82) ;  /* 0x00000000000c7947 */ /* 0x000fea0003800000 */
.L_x_83:
[----:B------:R-:W2:Y:S02]  /*3a00*/  LD.E R0, desc[UR6][R8.64] ;  /* 0x0000000608007980 */ /* 0x000ea4000c101900 */
[----:B--2---:R-:W-:-:S05]  /*3a10*/  IADD3 R3, R4, R0, RZ ;  /* 0x0000000004037210 */ /* 0x004fca0007ffe0ff */
[----:B------:R0:W-:Y:S02]  /*3a20*/  ST.E desc[UR6][R8.64], R3 ;  /* 0x0000000308007985 */ /* 0x0001e4000c101906 */
.L_x_82:
[----:B------:R-:W-:Y:S05]  /*3a30*/  BSYNC B0 ;  /* 0x0000000000007941 */ /* 0x000fea0003800000 */
.L_x_81:
[----:B------:R1:W-:Y:S02]  /*3a40*/  ATOM.E.ADD.F16x2.RN.STRONG.GPU P0, RZ, desc[UR6][R8.64+0x4], R6 ;  /* 0x0000040608ff79a2 */ /* 0x0003e4000810e1c6 */
[----:B-1----:R-:W-:Y:S05]  /*3a50*/  @P0 EXIT ;  /* 0x000000000000094d */ /* 0x002fea0003800000 */
[----:B------:R-:W1:Y:S02]  /*3a60*/  QSPC.E.S P0, RZ, [R8+0x4] ;  /* 0x0000040008ff73aa */ /* 0x000e640000000500 */
[----:B-1----:R-:W-:Y:S05]  /*3a70*/  @!P0 BRA `(.L_x_85) ;  /* 0x0000000000248947 */ /* 0x002fea0003800000 */
[----:B------:R-:W-:Y:S02]  /*3a80*/  MOV R2, R8 ;  /* 0x0000000800027202 */ /* 0x000fe40000000f00 */
[----:B------:R-:W-:Y:S02]  /*3a90*/  PRMT R6, R6, 0x5410, R7 ;  /* 0x0000541006067816 */ /* 0x000fe40000000007 */
[----:B------:R-:W-:-:S07]  /*3aa0*/  MOV R0, R2 ;  /* 0x0000000200007202 */ /* 0x000fce0000000f00 */
.L_x_86:
[----:B------:R-:W0:Y:S02]  /*3ab0*/  LDS R2, [R0+0x4] ;  /* 0x0000040000027984 */ /* 0x000e240000000800 */
[----:B0-----:R-:W-:-:S06]  /*3ac0*/  HADD2 R3, R2, R6 ;  /* 0x0000000602037230 */ /* 0x001fcc0000000000 */
[----:B------:R-:W0:Y:S02]  /*3ad0*/  ATOMS.CAST.SPIN R3, [R0+0x4], R2, R3 ;  /* 0x000004020003738d */ /* 0x000e240001800003 */
[----:B0-----:R-:W-:-:S13]  /*3ae0*/  ISETP.EQ.U32.AND P0, PT, R3, 0x1, PT ;  /* 0x000000010300780c */ /* 0x001fda0003f02070 */
[----:B------:R-:W-:Y:S05]  /*3af0*/  @!P0 BRA `(.L_x_86) ;  /* 0xfffffffc00ec8947 */ /* 0x000fea000383ffff */
[----:B------:R-:W-:Y:S05]  /*3b00*/  EXIT ;  /* 0x000000000000794d */ /* 0x000fea0003800000 */
.L_x_85:
[----:B------:R-:W0:Y:S02]  /*3b10*/  LD.E R0, desc[UR6][R8.64+0x4] ;  /* 0x0000040608007980 */ /* 0x000e24000c101900 */
[----:B0-----:R-:W-:-:S05]  /*3b20*/  IADD3 R3, R6, R0, RZ ;  /* 0x0000000006037210 */ /* 0x001fca0007ffe0ff */
[----:B------:R-:W-:Y:S01]  /*3b30*/  ST.E desc[UR6][R8.64+0x4], R3 ;  /* 0x0000040308007985 */ /* 0x000fe2000c101906 */
[----:B------:R-:W-:Y:S05]  /*3b40*/  EXIT ;  /* 0x000000000000794d */ /* 0x000fea0003800000 */
.L_x_87:
        /* <DEDUP_REMOVED lines=11> */
.L_x_134:


//--------------------- .text._Z28gemm_half_q_half_gptq_kernelILi2ELb0ELb0EEvPK6__halfPKjS4_S2_PS0_iiiiiPKtibS2_i --------------------------
	.section	.text._Z28gemm_half_q_half_gptq_kernelILi2ELb0ELb0EEvPK6__halfPKjS4_S2_PS0_iiiiiPKtibS2_i,"ax",@progbits
	.align	128
        .global         _Z28gemm_half_q_half_gptq_kernelILi2ELb0ELb0EEvPK6__halfPKjS4_S2_PS0_iiiiiPKtibS2_i
        .type           _Z28gemm_half_q_half_gptq_kernelILi2ELb0ELb0EEvPK6__halfPKjS4_S2_PS0_iiiiiPKtibS2_i,@function
        .size           _Z28gemm_half_q_half_gptq_kernelILi2ELb0ELb0EEvPK6__halfPKjS4_S2_PS0_iiiiiPKtibS2_i,(.L_x_135 - _Z28gemm_half_q_half_gptq_kernelILi2ELb0ELb0EEvPK6__halfPKjS4_S2_PS0_iiiiiPKtibS2_i)
        .other          _Z28gemm_half_q_half_gptq_kernelILi2ELb0ELb0EEvPK6__halfPKjS4_S2_PS0_iiiiiPKtibS2_i,@"STO_CUDA_ENTRY STV_DEFAULT"
_Z28gemm_half_q_half_gptq_kernelILi2ELb0ELb0EEvPK6__halfPKjS4_S2_PS0_iiiiiPKtibS2_i:
.text._Z28gemm_half_q_half_gptq_kernelILi2ELb0ELb0EEvPK6__halfPKjS4_S2_PS0_iiiiiPKtibS2_i:
[----:B------:R-:W-:Y:S08]  /*0000*/  LDC R1, c[0x0][0x28] ;  /* 0x00000a00ff017b82 */ /* 0x000ff00000000800 */
[----:B------:R-:W0:Y:S01]  /*0010*/  S2UR UR14, SR_CTAID.Z ;  /* 0x00000000000e79c3 */ /* 0x000e220000002700 */
[----:B------:R-:W1:Y:S01]  /*0020*/  S2R R0, SR_TID.X ;  /* 0x0000000000007919 */ /* 0x000e620000002100 */
[----:B------:R-:W-:Y:S01]  /*0030*/  ULDC UR4, c[0x0][0x238] ;  /* 0x00008e0000047ab9 */ /* 0x000fe20000000800 */
[----:B------:R-:W-:Y:S01]  /*0040*/  ULDC.64 UR8, c[0x0][0x208] ;  /* 0x0000820000087ab9 */ /* 0x000fe20000000a00 */
[----:B------:R-:W-:Y:S04]  /*0050*/  BSSY B0, `(.L_x_88) ;  /* 0x000007c000007945 */ /* 0x000fe80003800000 */
[----:B------:R-:W2:Y:S08]  /*0060*/  LDC R2, c[0x0][0x240] ;  /* 0x00009000ff027b82 */ /* 0x000eb00000000800 */
[----:B------:R-:W3:Y:S01]  /*0070*/  S2UR UR13, SR_CTAID.Y ;  /* 0x00000000000d79c3 */ /* 0x000ee20000002600 */
[----:B0-----:R-:W-:-:S07]  /*0080*/  USHF.L.U32 UR12, UR14, 0x7, URZ ;  /* 0x000000070e0c7899 */ /* 0x001fce000800063f */
[----:B------:R-:W0:Y:S01]  /*0090*/  S2UR UR5, SR_CTAID.X ;  /* 0x00000000000579c3 */ /* 0x000e220000002500 */
[----:B------:R-:W-:-:S04]  /*00a0*/  MOV R3, UR12 ;  /* 0x0000000c00037c02 */ /* 0x000fc80008000f00 */
[----:B--2---:R-:W-:-:S04]  /*00b0*/  VIADDMNMX R3, R3, 0x80, R2, PT ;  /* 0x0000008003037846 */ /* 0x004fc80003800102 */
[----:B------:R-:W-:Y:S01]  /*00c0*/  R2UR UR11, R3 ;  /* 0x00000000030b72ca */ /* 0x000fe200000e0000 */
[----:B-1----:R-:W-:Y:S01]  /*00d0*/  VIADD R3, R0, UR12 ;  /* 0x0000000c00037c36 */ /* 0x002fe20008000000 */
[----:B---3--:R-:W-:-:S04]  /*00e0*/  UIMAD UR4, UR13, -0x2, UR4 ;  /* 0xfffffffe0d0478a4 */ /* 0x008fc8000f8e0204 */
[----:B------:R-:W-:Y:S02]  /*00f0*/  UISETP.GE.AND UP0, UPT, UR4, 0x1, UPT ;  /* 0x000000010400788c */ /* 0x000fe4000bf06270 */
[----:B------:R-:W-:Y:S02]  /*0100*/  UISETP.LT.AND UP1, UPT, UR4, 0x2, UPT ;  /* 0x000000020400788c */ /* 0x000fe4000bf21270 */
[----:B0-----:R-:W-:Y:S02]  /*0110*/  USHF.L.U32 UR5, UR5, 0x9, URZ ;  /* 0x0000000905057899 */ /* 0x001fe4000800063f */
[----:B------:R-:W-:Y:S01]  /*0120*/  PLOP3.LUT P1, PT, PT, PT, UP0, 0x80, 0x0 ;  /* 0x000000000000781c */ /* 0x000fe20003f2f008 */
[----:B------:R-:W-:-:S03]  /*0130*/  USEL UR10, UR4, 0x2, UP1 ;  /* 0x00000002040a7887 */ /* 0x000fc60008800000 */
[----:B------:R-:W-:Y:S02]  /*0140*/  ISETP.GE.OR P0, PT, R3, UR11, !P1 ;  /* 0x0000000b03007c0c */ /* 0x000fe4000cf06670 */
        /* <DEDUP_REMOVED lines=8> */
[----:B------:R-:W-:Y:S01]  /*01d0*/  UISETP.GT.AND UP1, UPT, UR10, 0x3, UPT ;  /* 0x000000030a00788c */ /* 0x000fe2000bf24270 */
[----:B------:R-:W-:Y:S02]  /*01e0*/  ULDC.64 UR16, c[0x0][0x210] ;  /* 0x0000840000107ab9 */ /* 0x000fe40000000a00 */
[----:B------:R-:W-:-:S05]  /*01f0*/  LEA.HI.X R7, R3, UR7, R4, 0x1, P0 ;  /* 0x0000000703077c11 */ /* 0x000fca00080f0c04 */
[----:B------:R-:W2:Y:S01]  /*0200*/  LDG.E.U16.CONSTANT R6, desc[UR8][R6.64] ;  /* 0x0000000806067981 */ /* 0x000ea2000c1e9500 */
[----:B------:R-:W0:Y:S01]  /*0210*/  S2UR UR7, SR_CgaCtaId ;  /* 0x00000000000779c3 */ /* 0x000e220000008800 */
[----:B------:R-:W-:Y:S01]  /*0220*/  IMAD R3, R2, UR13, RZ ;  /* 0x0000000d02037c24 */ /* 0x000fe2000f8e02ff */
[----:B------:R-:W-:Y:S01]  /*0230*/  PLOP3.LUT P2, PT, PT, PT, UP1, 0x80, 0x0 ;  /* 0x000000000000781c */ /* 0x000fe20003f4f018 */
[----:B------:R-:W-:Y:S01]  /*0240*/  UMOV UR6, 0x400 ;  /* 0x0000040000067882 */ /* 0x000fe20000000000 */
[----:B------:R-:W-:Y:S02]  /*0250*/  IMAD.MOV.U32 R12, RZ, RZ, RZ ;  /* 0x000000ffff0c7224 */ /* 0x000fe400078e00ff */
[----:B------:R-:W-:Y:S01]  /*0260*/  SHF.L.U32 R3, R3, 0x1, RZ ;  /* 0x0000000103037819 */ /* 0x000fe200000006ff */
[----:B0-----:R-:W-:-:S03]  /*0270*/  ULEA UR6, UR7, UR6, 0x18 ;  /* 0x0000000607067291 */ /* 0x001fc6000f8ec03f */
[----:B--2---:R-:W-:-:S04]  /*0280*/  IADD3 R5, P0, R6, R3, RZ ;  /* 0x0000000306057210 */ /* 0x004fc80007f1e0ff */
[----:B------:R-:W-:Y:S02]  /*0290*/  LEA.HI.X.SX32 R8, R3, RZ, 0x1, P0 ;  /* 0x000000ff03087211 */ /* 0x000fe400000f0eff */
[C---:B------:R-:W-:Y:S02]  /*02a0*/  LEA R4, P0, R5.reuse, UR16, 0x1 ;  /* 0x0000001005047c11 */ /* 0x040fe4000f8008ff */
[----:B------:R-:W-:Y:S02]  /*02b0*/  LEA R3, R0, UR6, 0x1 ;  /* 0x0000000600037c11 */ /* 0x000fe4000f8e08ff */
[----:B------:R-:W-:Y:S02]  /*02c0*/  LEA.HI.X R5, R5, UR17, R8, 0x1, P0 ;  /* 0x0000001105057c11 */ /* 0x000fe400080f0c08 */
[----:B------:R-:W-:Y:S01]  /*02d0*/  PLOP3.LUT P0, PT, PT, PT, PT, 0x80, 0x0 ;  /* 0x000000000000781c */ /* 0x000fe20003f0f070 */
[----:B------:R-:W-:-:S12]  /*02e0*/  @!P2 BRA `(.L_x_91) ;  /* 0x000000000048a947 */ /* 0x000fd80003800000 */
[----:B------:R-:W-:Y:S01]  /*02f0*/  PLOP3.LUT P0, PT, PT, PT, PT, 0x8, 0x0 ;  /* 0x000000000000781c */ /* 0x000fe20003f0e170 */
[----:B------:R-:W-:-:S12]  /*0300*/  UIADD3 UR6, UR10, -0x3, URZ ;  /* 0xfffffffd0a067890 */ /* 0x000fd8000fffe03f */
.L_x_92:
        /* <DEDUP_REMOVED lines=8> */
[----:B------:R-:W-:Y:S01]  /*0390*/  ISETP.GE.AND P2, PT, R12, UR6, PT ;  /* 0x000000060c007c0c */ /* 0x000fe2000bf46270 */
[----:B0-----:R-:W-:Y:S01]  /*03a0*/  IMAD.WIDE R4, R2, 0x2, R10 ;  /* 0x0000000202047825 */ /* 0x001fe200078e020a */
[----:B--2---:R-:W-:Y:S04]  /*03b0*/  STS.U16 [R3], R14 ;  /* 0x0000000e03007388 */ /* 0x004fe80000000400 */
[----:B---3--:R-:W-:Y:S04]  /*03c0*/  STS.U16 [R3+0x100], R6 ;  /* 0x0001000603007388 */ /* 0x008fe80000000400 */
[----:B----4-:R-:W-:Y:S04]  /*03d0*/  STS.U16 [R3+0x200], R8 ;  /* 0x0002000803007388 */ /* 0x010fe80000000400 */
[----:B-----5:R0:W-:Y:S02]  /*03e0*/  STS.U16 [R3+0x300], R16 ;  /* 0x0003001003007388 */ /* 0x0201e40000000400 */
[----:B0-----:R-:W-:Y:S01]  /*03f0*/  VIADD R3, R3, 0x400 ;  /* 0x0000040003037836 */ /* 0x001fe20000000000 */
[----:B------:R-:W-:Y:S06]  /*0400*/  @!P2 BRA `(.L_x_92) ;  /* 0xfffffffc00c0a947 */ /* 0x000fec000383ffff */
.L_x_91:
[----:B------:R-:W-:-:S04]  /*0410*/  IADD3 R6, -R12, UR10, RZ ;  /* 0x0000000a0c067c10 */ /* 0x000fc8000fffe1ff */
[----:B------:R-:W-:-:S13]  /*0420*/  ISETP.GT.AND P2, PT, R6, 0x1, PT ;  /* 0x000000010600780c */ /* 0x000fda0003f44270 */
[----:B------:R-:W-:Y:S01]  /*0430*/  @P2 IMAD.WIDE R6, R2, 0x2, R4 ;  /* 0x0000000202062825 */ /* 0x000fe200078e0204 */
[----:B------:R0:W2:Y:S04]  /*0440*/  @P2 LDG.E.U16.CONSTANT R8, desc[UR8][R4.64] ;  /* 0x0000000804082981 */ /* 0x0000a8000c1e9500 */
[----:B------:R-:W3:Y:S01]  /*0450*/  @P2 LDG.E.U16.CONSTANT R10, desc[UR8][R6.64] ;  /* 0x00000008060a2981 */ /* 0x000ee2000c1e9500 */
[----:B------:R-:W-:Y:S02]  /*0460*/  @P2 PLOP3.LUT P0, PT, PT, PT, PT, 0x8, 0x0 ;  /* 0x000000000000281c */ /* 0x000fe40003f0e170 */
[----:B------:R-:W-:Y:S01]  /*0470*/  @P2 IADD3 R12, R12, 0x2, RZ ;  /* 0x000000020c0c2810 */ /* 0x000fe20007ffe0ff */
[----:B0-----:R-:W-:-:S03]  /*0480*/  @P2 IMAD.WIDE R4, R2, 0x2, R6 ;  /* 0x0000000202042825 */ /* 0x001fc600078e0206 */
[----:B------:R-:W-:Y:S01]  /*0490*/  ISETP.LT.OR P0, PT, R12, UR10, P0 ;  /* 0x0000000a0c007c0c */ /* 0x000fe20008701670 */
[----:B--2---:R-:W-:Y:S04]  /*04a0*/  @P2 STS.U16 [R3], R8 ;  /* 0x0000000803002388 */ /* 0x004fe80000000400 */
[----:B---3--:R0:W-:Y:S02]  /*04b0*/  @P2 STS.U16 [R3+0x100], R10 ;  /* 0x0001000a03002388 */ /* 0x0081e40000000400 */
[----:B0-----:R-:W-:-:S06]  /*04c0*/  @P2 VIADD R3, R3, 0x200 ;  /* 0x0000020003032836 */ /* 0x001fcc0000000000 */
[----:B------:R-:W-:Y:S05]  /*04d0*/  @!P0 BRA `(.L_x_89) ;  /* 0x0000000000cc8947 */ /* 0x000fea0003800000 */
[----:B------:R-:W2:Y:S04]  /*04e0*/  LDG.E.U16.CONSTANT R4, desc[UR8][R4.64] ;  /* 0x0000000804047981 */ /* 0x000ea8000c1e9500 */
[----:B--2---:R0:W-:Y:S01]  /*04f0*/  STS.U16 [R3], R4 ;  /* 0x0000000403007388 */ /* 0x0041e20000000400 */
[----:B------:R-:W-:Y:S05]  /*0500*/  BRA `(.L_x_89) ;  /* 0x0000000000c07947 */ /* 0x000fea0003800000 */
.L_x_90:
[----:B------:R-:W0:Y:S01]  /*0510*/  S2UR UR7, SR_CgaCtaId ;  /* 0x00000000000779c3 */ /* 0x000e220000008800 */
[----:B------:R-:W-:Y:S01]  /*0520*/  IMAD R5, R2, UR13, RZ ;  /* 0x0000000d02057c24 */ /* 0x000fe2000f8e02ff */
[----:B------:R-:W-:Y:S01]  /*0530*/  UISETP.GT.AND UP1, UPT, UR10, 0x3, UPT ;  /* 0x000000030a00788c */ /* 0x000fe2000bf24270 */
[----:B------:R-:W-:Y:S01]  /*0540*/  IMAD.MOV.U32 R12, RZ, RZ, RZ ;  /* 0x000000ffff0c7224 */ /* 0x000fe200078e00ff */
[----:B------:R-:W-:Y:S01]  /*0550*/  UMOV UR6, 0x400 ;  /* 0x0000040000067882 */ /* 0x000fe20000000000 */
[----:B------:R-:W-:Y:S01]  /*0560*/  ULDC.64 UR16, c[0x0][0x210] ;  /* 0x0000840000107ab9 */ /* 0x000fe20000000a00 */
[----:B------:R-:W-:Y:S02]  /*0570*/  SHF.L.U32 R5, R5, 0x1, RZ ;  /* 0x0000000105057819 */ /* 0x000fe400000006ff */
[----:B------:R-:W-:Y:S02]  /*0580*/  PLOP3.LUT P2, PT, PT, PT, UP1, 0x80, 0x0 ;  /* 0x000000000000781c */ /* 0x000fe40003f4f018 */
        /* <DEDUP_REMOVED lines=8> */
[----:B------:R-:W-:Y:S01]  /*0610*/  PLOP3.LUT P0, PT, PT, PT, PT, 0x8, 0x0 ;  /* 0x000000000000781c */ /* 0x000fe20003f0e170 */
[----:B------:R-:W-:-:S12]  /*0620*/  UIADD3 UR6, UR10, -0x3, URZ ;  /* 0xfffffffd0a067890 */ /* 0x000fd8000fffe03f */
.L_x_94:
        /* <DEDUP_REMOVED lines=16> */
.L_x_93:
[----:B------:R-:W-:-:S04]  /*0730*/  IADD3 R6, -R12, UR10, RZ ;  /* 0x0000000a0c067c10 */ /* 0x000fc8000fffe1ff */
[----:B------:R-:W-:-:S13]  /*0740*/  ISETP.GT.AND P2, PT, R6, 0x1, PT ;  /* 0x000000010600780c */ /* 0x000fda0003f44270 */
[----:B------:R-:W-:Y:S01]  /*0750*/  @P2 PLOP3.LUT P0, PT, PT, PT, PT, 0x8, 0x0 ;  /* 0x000000000000281c */ /* 0x000fe20003f0e170 */
[----:B------:R-:W-:Y:S01]  /*0760*/  @P2 IMAD.WIDE R6, R2, 0x2, R4 ;  /* 0x0000000202062825 */ /* 0x000fe200078e0204 */
[----:B------:R-:W-:Y:S01]  /*0770*/  @P2 IADD3 R12, R12, 0x2, RZ ;  /* 0x000000020c0c2810 */ /* 0x000fe20007ffe0ff */
[----:B------:R0:W2:Y:S03]  /*0780*/  @P2 LDG.E.U16.CONSTANT R8, desc[UR8][R4.64] ;  /* 0x0000000804082981 */ /* 0x0000a6000c1e9500 */
[----:B------:R-:W-:Y:S01]  /*0790*/  ISETP.LT.OR P0, PT, R12, UR10, P0 ;  /* 0x0000000a0c007c0c */ /* 0x000fe20008701670 */
[----:B------:R-:W3:Y:S01]  /*07a0*/  @P2 LDG.E.U16.CONSTANT R10, desc[UR8][R6.64] ;  /* 0x00000008060a2981 */ /* 0x000ee2000c1e9500 */
[----:B0-----:R-:W-:-:S11]  /*07b0*/  @P2 IMAD.WIDE R4, R2, 0x2, R6 ;  /* 0x0000000202042825 */ /* 0x001fd600078e0206 */
[----:B------:R-:W4:Y:S04]  /*07c0*/  @P0 LDG.E.U16.CONSTANT R2, desc[UR8][R4.64] ;  /* 0x0000000804020981 */ /* 0x000f28000c1e9500 */
[----:B--2---:R-:W-:Y:S04]  /*07d0*/  @P2 STS.U16 [R3], R8 ;  /* 0x0000000803002388 */ /* 0x004fe80000000400 */
[----:B---3--:R0:W-:Y:S02]  /*07e0*/  @P2 STS.U16 [R3+0x100], R10 ;  /* 0x0001000a03002388 */ /* 0x0081e40000000400 */
[----:B0-----:R-:W-:-:S05]  /*07f0*/  @P2 VIADD R3, R3, 0x200 ;  /* 0x0000020003032836 */ /* 0x001fca0000000000 */
[----:B----4-:R1:W-:Y:S02]  /*0800*/  @P0 STS.U16 [R3], R2 ;  /* 0x0000000203000388 */ /* 0x0103e40000000400 */
.L_x_89:
[----:B------:R-:W-:Y:S05]  /*0810*/  BSYNC B0 ;  /* 0x0000000000007941 */ /* 0x000fea0003800000 */
.L_x_88:
[----:B------:R-:W-:Y:S02]  /*0820*/  ULDC UR6, c[0x0][0x23c] ;  /* 0x00008f0000067ab9 */ /* 0x000fe40000000800 */
[----:B------:R-:W-:-:S04]  /*0830*/  MOV R13, UR6 ;  /* 0x00000006000d7c02 */ /* 0x000fc80008000f00 */
[----:B------:R-:W-:-:S13]  /*0840*/  ISETP.GE.AND P0, PT, R28, R13, PT ;  /* 0x0000000d1c00720c */ /* 0x000fda0003f06270 */
[----:B------:R-:W-:Y:S05]  /*0850*/  @P0 EXIT ;  /* 0x000000000000094d */ /* 0x000fea0003800000 */
[----:B------:R-:W-:Y:S02]  /*0860*/  ULDC.U8 UR6, c[0x0][0x25c] ;  /* 0x0000970000067ab9 */ /* 0x000fe40000000000 */
[----:B------:R-:W-:-:S04]  /*0870*/  UPRMT UR6, UR6, 0x8880, URZ ;  /* 0x0000888006067896 */ /* 0x000fc8000800003f */
[----:B------:R-:W-:-:S04]  /*0880*/  UISETP.NE.AND UP0, UPT, UR6, URZ, UPT ;  /* 0x0000003f0600728c */ /* 0x000fc8000bf05270 */
[----:B------:R-:W-:-:S04]  /*0890*/  UISETP.NE.OR UP0, UPT, UR14, URZ, !UP0 ;  /* 0x0000003f0e00728c */ /* 0x000fc8000c705670 */
[----:B------:R-:W-:-:S06]  /*08a0*/  UISETP.LT.OR UP0, UPT, UR4, 0x1, UP0 ;  /* 0x000000010400788c */ /* 0x000fcc0008701670 */
[----:B------:R-:W-:-:S13]  /*08b0*/  PLOP3.LUT P0, PT, PT, PT, UP0, 0x80, 0x0 ;  /* 0x000000000000781c */ /* 0x000fda0003f0f008 */
[----:B------:R-:W-:Y:S05]  /*08c0*/  @P0 BRA `(.L_x_95) ;  /* 0x0000000000840947 */ /* 0x000fea0003800000 */
[----:B01----:R-:W0:Y:S01]  /*08d0*/  LDC.64 R2, c[0x0][0x230] ;  /* 0x00008c00ff027b82 */ /* 0x003e220000000a00 */
[----:B------:R-:W-:Y:S01]  /*08e0*/  UISETP.GT.AND UP0, UPT, UR10, 0x3, UPT ;  /* 0x000000030a00788c */ /* 0x000fe2000bf04270 */
[----:B------:R-:W-:Y:S01]  /*08f0*/  IMAD R4, R13, UR13, RZ ;  /* 0x0000000d0d047c24 */ /* 0x000fe2000f8e02ff */
[----:B------:R-:W-:-:S04]  /*0900*/  PLOP3.LUT P0, PT, PT, PT, PT, 0x80, 0x0 ;  /* 0x000000000000781c */ /* 0x000fc80003f0f070 */
[----:B------:R-:W-:Y:S02]  /*0910*/  PLOP3.LUT P2, PT, PT, PT, UP0, 0x80, 0x0 ;  /* 0x000000000000781c */ /* 0x000fe40003f4f008 */
[----:B------:R-:W-:-:S05]  /*0920*/  LEA R5, R4, UR5, 0x1 ;  /* 0x0000000504057c11 */ /* 0x000fca000f8e08ff */
[----:B------:R-:W-:Y:S01]  /*0930*/  IMAD R5, R0, 0x4, R5 ;  /* 0x0000000400057824 */ /* 0x000fe200078e0205 */
[----:B------:R-:W-:-:S03]  /*0940*/  HFMA2.MMA R0, -RZ, RZ, 0, 0 ;  /* 0x00000000ff007435 */ /* 0x000fc600000001ff */
[----:B0-----:R-:W-:Y:S02]  /*0950*/  IMAD.WIDE R2, R5, 0x2, R2 ;  /* 0x0000000205027825 */ /* 0x001fe400078e0202 */
[----:B------:R-:W-:Y:S06]  /*0960*/  @!P2 BRA `(.L_x_96) ;  /* 0x000000000034a947 */ /* 0x000fec0003800000 */
[----:B------:R-:W-:Y:S01]  /*0970*/  PLOP3.LUT P0, PT, PT, PT, PT, 0x8, 0x0 ;  /* 0x000000000000781c */ /* 0x000fe20003f0e170 */
[----:B------:R-:W-:-:S12]  /*0980*/  UIADD3 UR4, UR10, -0x3, URZ ;  /* 0xfffffffd0a047890 */ /* 0x000fd8000fffe03f */
.L_x_97:
[C---:B-1----:R-:W-:Y:S01]  /*0990*/  IMAD.WIDE R4, R13.reuse, 0x2, R2 ;  /* 0x000000020d047825 */ /* 0x042fe200078e0202 */
[----:B------:R0:W-:Y:S03]  /*09a0*/  STG.E.64 desc[UR8][R2.64], RZ ;  /* 0x000000ff02007986 */ /* 0x0001e6000c101b08 */
[----:B------:R-:W-:Y:S01]  /*09b0*/  VIADD R0, R0, 0x4 ;  /* 0x0000000400007836 */ /* 0x000fe20000000000 */
[----:B------:R1:W-:Y:S01]  /*09c0*/  STG.E.64 desc[UR8][R4.64], RZ ;  /* 0x000000ff04007986 */ /* 0x0003e2000c101b08 */
[----:B------:R-:W-:-:S03]  /*09d0*/  IMAD.WIDE R6, R13, 0x2, R4 ;  /* 0x000000020d067825 */ /* 0x000fc600078e0204 */
[----:B------:R-:W-:Y:S02]  /*09e0*/  ISETP.GE.AND P2, PT, R0, UR4, PT ;  /* 0x0000000400007c0c */ /* 0x000fe4000bf46270 */
[----:B------:R1:W-:Y:S01]  /*09f0*/  STG.E.64 desc[UR8][R6.64], RZ ;  /* 0x000000ff06007986 */ /* 0x0003e2000c101b08 */
[----:B------:R-:W-:-:S05]  /*0a00*/  IMAD.WIDE R8, R13, 0x2, R6 ;  /* 0x000000020d087825 */ /* 0x000fca00078e0206 */
[----:B------:R1:W-:Y:S01]  /*0a10*/  STG.E.64 desc[UR8][R8.64], RZ ;  /* 0x000000ff08007986 */ /* 0x0003e2000c101b08 */
[----:B0-----:R-:W-:-:S04]  /*0a20*/  IMAD.WIDE R2, R13, 0x2, R8 ;  /* 0x000000020d027825 */ /* 0x001fc800078e0208 */
[----:B------:R-:W-:Y:S05]  /*0a30*/  @!P2 BRA `(.L_x_97) ;  /* 0xfffffffc00d4a947 */ /* 0x000fea000383ffff */
.L_x_96:
[----:B-1----:R-:W-:-:S04]  /*0a40*/  IADD3 R4, -R0, UR10, RZ ;  /* 0x0000000a00047c10 */ /* 0x002fc8000fffe1ff */
[----:B------:R-:W-:-:S13]  /*0a50*/  ISETP.GT.AND P2, PT, R4, 0x1, PT ;  /* 0x000000010400780c */ /* 0x000fda0003f44270 */
[----:B------:R-:W-:Y:S01]  /*0a60*/  @P2 PLOP3.LUT P0, PT, PT, PT, PT, 0x8, 0x0 ;  /* 0x000000000000281c */ /* 0x000fe20003f0e170 */
[C---:B------:R-:W-:Y:S01]  /*0a70*/  @P2 IMAD.WIDE R4, R13.reuse, 0x2, R2 ;  /* 0x000000020d042825 */ /* 0x040fe200078e0202 */
[----:B------:R-:W-:Y:S01]  /*0a80*/  @P2 IADD3 R0, R0, 0x2, RZ ;  /* 0x0000000200002810 */ /* 0x000fe20007ffe0ff */
[----:B------:R0:W-:Y:S03]  /*0a90*/  @P2 STG.E.64 desc[UR8][R2.64], RZ ;  /* 0x000000ff02002986 */ /* 0x0001e6000c101b08 */
[----:B------:R-:W-:Y:S01]  /*0aa0*/  ISETP.LT.OR P0, PT, R0, UR10, P0 ;  /* 0x0000000a00007c0c */ /* 0x000fe20008701670 */
[----:B------:R2:W-:Y:S01]  /*0ab0*/  @P2 STG.E.64 desc[UR8][R4.64], RZ ;  /* 0x000000ff04002986 */ /* 0x0005e2000c101b08 */
[----:B0-----:R-:W-:-:S11]  /*0ac0*/  @P2 IMAD.WIDE R2, R13, 0x2, R4 ;  /* 0x000000020d022825 */ /* 0x001fd600078e0204 */
[----:B------:R2:W-:Y:S02]  /*0ad0*/  @P0 STG.E.64 desc[UR8][R2.64], RZ ;  /* 0x000000ff02000986 */ /* 0x0005e4000c101b08 */
.L_x_95:
[----:B------:R-:W-:Y:S02]  /*0ae0*/  ULDC UR5, c[0x0][0x248] ;  /* 0x0000920000057ab9 */ /* 0x000fe40000000800 */
[----:B------:R-:W-:Y:S01]  /*0af0*/  IMAD.U32 R0, RZ, RZ, UR5 ;  /* 0x00000005ff007e24 */ /* 0x000fe2000f8e00ff */
[----:B------:R-:W-:-:S04]  /*0b00*/  ULOP3.LUT UR4, UR12, UR5, URZ, 0x3c, !UPT ;  /* 0x000000050c047292 */ /* 0x000fc8000f8e3c3f */
[----:B--2---:R-:W-:Y:S02]  /*0b10*/  IABS R5, R0 ;  /* 0x0000000000057213 */ /* 0x004fe40000000000 */
[----:B------:R-:W-:Y:S02]  /*0b20*/  ISETP.LE.AND P2, PT, RZ, UR4, PT ;  /* 0x00000004ff007c0c */ /* 0x000fe4000bf43270 */
[----:B------:R-:W2:Y:S08]  /*0b30*/  I2F.RP R0, R5 ;  /* 0x0000000500007306 */ /* 0x000eb00000209400 */
[----:B--2---:R-:W1:Y:S02]  /*0b40*/  MUFU.RCP R0, R0 ;  /* 0x0000000000007308 */ /* 0x004e640000001000 */
[----:B-1----:R-:W-:-:S06]  /*0b50*/  IADD3 R2, R0, 0xffffffe, RZ ;  /* 0x0ffffffe00027810 */ /* 0x002fcc0007ffe0ff */
[----:B0-----:R0:W1:Y:S02]  /*0b60*/  F2I.FTZ.U32.TRUNC.NTZ R3, R2 ;  /* 0x0000000200037305 */ /* 0x001064000021f000 */
[----:B0-----:R-:W-:Y:S01]  /*0b70*/  IMAD.MOV.U32 R2, RZ, RZ, RZ ;  /* 0x000000ffff027224 */ /* 0x001fe200078e00ff */
[----:B-1----:R-:W-:-:S05]  /*0b80*/  IADD3 R4, RZ, -R3, RZ ;  /* 0x80000003ff047210 */ /* 0x002fca0007ffe0ff */
[----:B------:R-:W-:Y:S01]  /*0b90*/  IMAD R7, R4, R5, RZ ;  /* 0x0000000504077224 */ /* 0x000fe200078e02ff */
[----:B------:R-:W-:-:S03]  /*0ba0*/  IABS R4, UR12 ;  /* 0x0000000c00047c13 */ /* 0x000fc60008000000 */
[----:B------:R-:W-:-:S06]  /*0bb0*/  IMAD.HI.U32 R3, R3, R7, R2 ;  /* 0x0000000703037227 */ /* 0x000fcc00078e0002 */
[----:B------:R-:W-:Y:S02]  /*0bc0*/  IMAD.HI.U32 R25, R3, R4, RZ ;  /* 0x0000000403197227 */ /* 0x000fe400078e00ff */
[----:B------:R-:W0:Y:S03]  /*0bd0*/  LDC.64 R2, c[0x0][0x220] ;  /* 0x00008800ff027b82 */ /* 0x000e260000000a00 */
[----:B------:R-:W-:-:S05]  /*0be0*/  IADD3 R0, RZ, -R25, RZ ;  /* 0x80000019ff007210 */ /* 0x000fca0007ffe0ff */
[----:B------:R-:W-:-:S05]  /*0bf0*/  IMAD R0, R5, R0, R4 ;  /* 0x0000000005007224 */ /* 0x000fca00078e0204 */
[----:B------:R-:W-:-:S13]  /*0c00*/  ISETP.GT.U32.AND P3, PT, R5, R0, PT ;  /* 0x000000000500720c */ /* 0x000fda0003f64070 */
[-C--:B------:R-:W-:Y:S01]  /*0c10*/  @!P3 IADD3 R0, R0, -R5.reuse, RZ ;  /* 0x800000050000b210 */ /* 0x080fe20007ffe0ff */
[----:B------:R-:W-:Y:S01]  /*0c20*/  @!P3 VIADD R25, R25, 0x1 ;  /* 0x000000011919b836 */ /* 0x000fe20000000000 */
[----:B------:R-:W-:Y:S02]  /*0c30*/  ISETP.NE.AND P3, PT, RZ, UR5, PT ;  /* 0x00000005ff007c0c */ /* 0x000fe4000bf65270 */
[----:B------:R-:W-:Y:S02]  /*0c40*/  ISETP.GE.U32.AND P0, PT, R0, R5, PT ;  /* 0x000000050000720c */ /* 0x000fe40003f06070 */
[----:B------:R-:W-:-:S04]  /*0c50*/  SHF.R.S32.HI R5, RZ, 0x1f, R28 ;  /* 0x0000001fff057819 */ /* 0x000fc8000001141c */
[----:B------:R-:W-:-:S04]  /*0c60*/  LEA.HI R5, R5, R28, RZ, 0x3 ;  /* 0x0000001c05057211 */ /* 0x000fc800078f18ff */
[----:B------:R-:W-:-:S03]  /*0c70*/  SHF.R.S32.HI R26, RZ, 0x3, R5 ;  /* 0x00000003ff1a7819 */ /* 0x000fc60000011405 */
[----:B------:R-:W-:-:S04]  /*0c80*/  @P0 IADD3 R25, R25, 0x1, RZ ;  /* 0x0000000119190810 */ /* 0x000fc80007ffe0ff */
[----:B------:R-:W-:Y:S02]  /*0c90*/  @!P2 IADD3 R25, RZ, -R25, RZ ;  /* 0x80000019ff19a210 */ /* 0x000fe40007ffe0ff */
[----:B------:R-:W-:-:S05]  /*0ca0*/  @!P3 LOP3.LUT R25, RZ, UR5, RZ, 0x33, !PT ;  /* 0x00000005ff19bc12 */ /* 0x000fca000f8e33ff */
[----:B------:R-:W-:-:S05]  /*0cb0*/  IMAD R7, R13, R25, RZ ;  /* 0x000000190d077224 */ /* 0x000fca00078e02ff */
[----:B------:R-:W-:-:S04]  /*0cc0*/  SHF.R.S32.HI R0, RZ, 0x1f, R7 ;  /* 0x0000001fff007819 */ /* 0x000fc80000011407 */
[----:B------:R-:W-:-:S04]  /*0cd0*/  LEA.HI R5, R0, R7, RZ, 0x3 ;  /* 0x0000000700057211 */ /* 0x000fc800078f18ff */
[----:B------:R-:W-:-:S05]  /*0ce0*/  LEA.HI.SX32 R5, R5, R26, 0x1d ;  /* 0x0000001a05057211 */ /* 0x000fca00078feaff */
[----:B0-----:R-:W-:Y:S02]  /*0cf0*/  IMAD.WIDE R2, R5, 0x4, R2 ;  /* 0x0000000405027825 */ /* 0x001fe400078e0202 */
[----:B------:R-:W0:Y:S04]  /*0d00*/  LDC.64 R4, c[0x0][0x228] ;  /* 0x00008a00ff047b82 */ /* 0x000e280000000a00 */
[----:B------:R-:W2:Y:S01]  /*0d10*/  LDG.E.CONSTANT R2, desc[UR8][R2.64] ;  /* 0x0000000802027981 */ /* 0x000ea2000c1e9900 */
[----:B------:R-:W-:-:S04]  /*0d20*/  IMAD.IADD R7, R28, 0x1, R7 ;  /* 0x000000011c077824 */ /* 0x000fc800078e0207 */
[----:B0-----:R-:W-:-:S05]  /*0d30*/  IMAD.WIDE R4, R7, 0x2, R4 ;  /* 0x0000000207047825 */ /* 0x001fca00078e0204 */
[----:B------:R-:W3:Y:S04]  /*0d40*/  LDG.E.CONSTANT R8, desc[UR8][R4.64] ;  /* 0x0000000804087981 */ /* 0x000ee8000c1e9900 */
[----:B------:R0:W4:Y:S01]  /*0d50*/  LDG.E.CONSTANT R9, desc[UR8][R4.64+0x4] ;  /* 0x0000040804097981 */ /* 0x000122000c1e9900 */
[----:B------:R-:W-:Y:S01]  /*0d60*/  SHF.L.U32 R27, R28, 0x2, RZ ;  /* 0x000000021c1b7819 */ /* 0x000fe200000006ff */
[----:B------:R-:W-:Y:S01]  /*0d70*/  UISETP.GE.AND UP0, UPT, UR12, UR11, UPT ;  /* 0x0000000b0c00728c */ /* 0x000fe2000bf06270 */
[----:B------:R-:W-:Y:S01]  /*0d80*/  I2F.F16 R10, -0x40 ;  /* 0xffffffc0000a7906 */ /* 0x000fe20000200c00 */
[----:B------:R-:W-:Y:S01]  /*0d90*/  HFMA2.MMA R44, -RZ, RZ, 0, 0 ;  /* 0x00000000ff2c7435 */ /* 0x000fe200000001ff */
[----:B------:R-:W-:Y:S01]  /*0da0*/  LOP3.LUT R27, R27, 0x10, RZ, 0xc0, !PT ;  /* 0x000000101b1b7812 */ /* 0x000fe200078ec0ff */
[----:B------:R-:W-:Y:S01]  /*0db0*/  HFMA2.MMA R29, -RZ, RZ, 0, 0 ;  /* 0x00000000ff1d7435 */ /* 0x000fe200000001ff */
[----:B------:R-:W-:Y:S01]  /*0dc0*/  IMAD.MOV.U32 R32, RZ, RZ, RZ ;  /* 0x000000ffff207224 */ /* 0x000fe200078e00ff */
[----:B------:R-:W-:Y:S01]  /*0dd0*/  BAR.SYNC.DEFER_BLOCKING 0x0 ;  /* 0x0000000000007b1d */ /* 0x000fe20000010000 */
[----:B------:R-:W-:-:S02]  /*0de0*/  PLOP3.LUT P0, PT, PT, PT, UP0, 0x80, 0x0 ;  /* 0x000000000000781c */ /* 0x000fc40003f0f008 */
[----:B------:R-:W-:Y:S02]  /*0df0*/  MOV R35, RZ ;  /* 0x000000ff00237202 */ /* 0x000fe40000000f00 */
[----:B--2---:R-:W-:-:S04]  /*0e00*/  SHF.R.U32.HI R0, RZ, R27, R2 ;  /* 0x0000001bff007219 */ /* 0x004fc80000011602 */
[--C-:B------:R-:W-:Y:S02]  /*0e10*/  SHF.R.U32.HI R2, RZ, 0x4, R0.reuse ;  /* 0x00000004ff027819 */ /* 0x100fe40000011600 */
[----:B------:R-:W-:Y:S02]  /*0e20*/  LOP3.LUT R6, R0, 0xf, RZ, 0xc0, !PT ;  /* 0x0000000f00067812 */ /* 0x000fe400078ec0ff */
[----:B------:R-:W-:Y:S02]  /*0e30*/  LOP3.LUT R7, R2, 0xf, RZ, 0xc0, !PT ;  /* 0x0000000f02077812 */ /* 0x000fe400078ec0ff */
[--C-:B------:R-:W-:Y:S02]  /*0e40*/  SHF.R.U32.HI R2, RZ, 0x8, R0.reuse ;  /* 0x00000008ff027819 */ /* 0x100fe40000011600 */
[----:B------:R-:W-:Y:S01]  /*0e50*/  SHF.R.U32.HI R0, RZ, 0xc, R0 ;  /* 0x0000000cff007819 */ /* 0x000fe20000011600 */
[----:B------:R-:W-:Y:S01]  /*0e60*/  VIADD R11, R7, 0x1 ;  /* 0x00000001070b7836 */ /* 0x000fe20000000000 */
[----:B0-----:R-:W-:-:S02]  /*0e70*/  LOP3.LUT R4, R2, 0xf, RZ, 0xc0, !PT ;  /* 0x0000000f02047812 */ /* 0x001fc400078ec0ff */
[----:B------:R-:W-:Y:S01]  /*0e80*/  LOP3.LUT R5, R0, 0xf, RZ, 0xc0, !PT ;  /* 0x0000000f00057812 */ /* 0x000fe200078ec0ff */
[----:B------:R-:W-:Y:S01]  /*0e90*/  IMAD.MOV.U32 R0, RZ, RZ, RZ ;  /* 0x000000ffff007224 */ /* 0x000fe200078e00ff */
[----:B------:R-:W-:Y:S01]  /*0ea0*/  IADD3 R3, R6, 0x1, RZ ;  /* 0x0000000106037810 */ /* 0x000fe20007ffe0ff */
[----:B------:R-:W0:Y:S01]  /*0eb0*/  I2F.F16 R11, R11 ;  /* 0x0000000b000b7306 */ /* 0x000e220000200c00 */
[----:B------:R-:W-:Y:S01]  /*0ec0*/  IADD3 R15, R4, 0x1, RZ ;  /* 0x00000001040f7810 */ /* 0x000fe20007ffe0ff */
[----:B------:R-:W-:Y:S01]  /*0ed0*/  VIADD R6, R6, 0xe401 ;  /* 0x0000e40106067836 */ /* 0x000fe20000000000 */
[----:B------:R-:W-:Y:S02]  /*0ee0*/  IADD3 R17, R5, 0x1, RZ ;  /* 0x0000000105117810 */ /* 0x000fe40007ffe0ff */
[----:B------:R-:W-:Y:S02]  /*0ef0*/  IADD3 R7, R7, 0xe401, RZ ;  /* 0x0000e40107077810 */ /* 0x000fe40007ffe0ff */
[C-C-:B---3--:R-:W-:Y:S01]  /*0f00*/  PRMT R24, R8.reuse, 0x5410, R8.reuse ;  /* 0x0000541008187816 */ /* 0x148fe20000000008 */
[----:B------:R-:W1:Y:S01]  /*0f10*/  I2F.F16 R3, R3 ;  /* 0x0000000300037306 */ /* 0x000e620000200c00 */
[----:B------:R-:W-:Y:S01]  /*0f20*/  PRMT R22, R8, 0x7632, R8 ;  /* 0x0000763208167816 */ /* 0x000fe20000000008 */
[----:B------:R-:W-:Y:S01]  /*0f30*/  VIADD R8, R5, 0xe401 ;  /* 0x0000e40105087836 */ /* 0x000fe20000000000 */
[----:B------:R-:W-:-:S02]  /*0f40*/  IADD3 R4, R4, 0xe401, RZ ;  /* 0x0000e40104047810 */ /* 0x000fc40007ffe0ff */
[C-C-:B----4-:R-:W-:Y:S01]  /*0f50*/  PRMT R23, R9.reuse, 0x5410, R9.reuse ;  /* 0x0000541009177816 */ /* 0x150fe20000000009 */
[C---:B0-----:R-:W-:Y:S02]  /*0f60*/  HADD2 R14, R10.reuse.H0_H0, -R11.H0_H0 ;  /* 0xa000000b0a0e7230 */ /* 0x041fe40000000800 */
[----:B------:R-:W0:Y:S01]  /*0f70*/  I2F.F16 R15, R15 ;  /* 0x0000000f000f7306 */ /* 0x000e220000200c00 */
[----:B------:R-:W-:Y:S02]  /*0f80*/  PRMT R21, R9, 0x7632, R9 ;  /* 0x0000763209157816 */ /* 0x000fe40000000009 */
[----:B------:R-:W-:Y:S02]  /*0f90*/  PRMT R5, R7, 0x5410, R7 ;  /* 0x0000541007057816 */ /* 0x000fe40000000007 */
[----:B------:R-:W-:Y:S01]  /*0fa0*/  MOV R11, RZ ;  /* 0x000000ff000b7202 */ /* 0x000fe20000000f00 */
[----:B-1----:R-:W-:Y:S02]  /*0fb0*/  HADD2 R12, R10.H0_H0, -R3.H0_H0 ;  /* 0xa00000030a0c7230 */ /* 0x002fe40000000800 */
[----:B------:R-:W1:Y:S01]  /*0fc0*/  I2F.F16 R17, R17 ;  /* 0x0000001100117306 */ /* 0x000e620000200c00 */
[----:B------:R-:W-:-:S02]  /*0fd0*/  CS2R R2, SRZ ;  /* 0x0000000000027805 */ /* 0x000fc4000001ff00 */
[----:B------:R-:W-:Y:S02]  /*0fe0*/  PRMT R20, R6, 0x5410, R6 ;  /* 0x0000541006147816 */ /* 0x000fe40000000006 */
[----:B------:R-:W-:Y:S02]  /*0ff0*/  PRMT R7, R4, 0x5410, R4 ;  /* 0x0000541004077816 */ /* 0x000fe40000000004 */
[----:B------:R-:W-:Y:S01]  /*1000*/  PRMT R9, R8, 0x5410, R8 ;  /* 0x0000541008097816 */ /* 0x000fe20000000008 */
[C---:B0-----:R-:W-:Y:S02]  /*1010*/  HADD2 R16, R10.reuse.H0_H0, -R15.H0_H0 ;  /* 0xa000000f0a107230 */ /* 0x041fe40000000800 */
[----:B-1----:R-:W-:Y:S01]  /*1020*/  HADD2 R10, R10.H0_H0, -R17.H0_H0 ;  /* 0xa00000110a0a7230 */ /* 0x002fe20000000800 */
[----:B------:R-:W-:Y:S06]  /*1030*/  @P0 BRA `(.L_x_98) ;  /* 0x0000001c00540947 */ /* 0x000fec0003800000 */
[----:B------:R-:W-:Y:S01]  /*1040*/  USHF.R.S32.HI UR4, URZ, 0x1f, UR12 ;  /* 0x0000001f3f047899 */ /* 0x000fe2000801140c */
[----:B------:R-:W0:Y:S01]  /*1050*/  S2UR UR6, SR_CgaCtaId ;  /* 0x00000000000679c3 */ /* 0x000e220000008800 */
[----:B------:R-:W-:Y:S01]  /*1060*/  ULDC.64 UR14, c[0x0][0x218] ;  /* 0x00008600000e7ab9 */ /* 0x000fe20000000a00 */
[----:B------:R-:W-:Y:S01]  /*1070*/  MOV R4, R12 ;  /* 0x0000000c00047202 */ /* 0x000fe20000000f00 */
[----:B------:R-:W-:Y:S01]  /*1080*/  ULEA.HI UR4, UR4, UR12, URZ, 0x3 ;  /* 0x0000000c04047291 */ /* 0x000fe2000f8f183f */
[----:B------:R-:W-:Y:S01]  /*1090*/  MOV R6, R14 ;  /* 0x0000000e00067202 */ /* 0x000fe20000000f00 */
[----:B------:R-:W-:Y:S01]  /*10a0*/  IMAD.MOV.U32 R8, RZ, RZ, R16 ;  /* 0x000000ffff087224 */ /* 0x000fe200078e0010 */
[----:B------:R-:W-:Y:S01]  /*10b0*/  ULDC UR7, c[0x0][0x23c] ;  /* 0x00008f0000077ab9 */ /* 0x000fe20000000800 */
[----:B------:R-:W-:-:S06]  /*10c0*/  USHF.R.S32.HI UR4, URZ, 0x3, UR4 ;  /* 0x000000033f047899 */ /* 0x000fcc0008011404 */
[----:B------:R-:W-:Y:S01]  /*10d0*/  IMAD R13, R13, UR4, RZ ;  /* 0x000000040d0d7c24 */ /* 0x000fe2000f8e02ff */
[----:B------:R-:W-:-:S03]  /*10e0*/  UIADD3 UR4, UR12, UR5, URZ ;  /* 0x000000050c047290 */ /* 0x000fc6000fffe03f */
[----:B------:R-:W-:Y:S01]  /*10f0*/  UMOV UR5, 0x400 ;  /* 0x0000040000057882 */ /* 0x000fe20000000000 */
[----:B------:R-:W-:Y:S02]  /*1100*/  SHF.R.S32.HI R15, RZ, 0x1f, R13 ;  /* 0x0000001fff0f7819 */ /* 0x000fe4000001140d */
[----:B------:R-:W-:-:S04]  /*1110*/  IADD3 R13, P0, R28, R13, RZ ;  /* 0x0000000d1c0d7210 */ /* 0x000fc80007f1e0ff */
[----:B------:R-:W-:Y:S01]  /*1120*/  LEA.HI.X.SX32 R0, R28, R15, 0x1, P0 ;  /* 0x0000000f1c007211 */ /* 0x000fe200000f0eff */
[----:B0-----:R-:W-:Y:S01]  /*1130*/  ULEA UR5, UR6, UR5, 0x18 ;  /* 0x0000000506057291 */ /* 0x001fe2000f8ec03f */
[C---:B------:R-:W-:Y:S02]  /*1140*/  LEA R30, P0, R13.reuse, UR14, 0x2 ;  /* 0x0000000e0d1e7c11 */ /* 0x040fe4000f8010ff */
[----:B------:R-:W-:Y:S02]  /*1150*/  UMOV UR6, UR4 ;  /* 0x0000000400067c82 */ /* 0x000fe40008000000 */
[----:B------:R-:W-:Y:S02]  /*1160*/  LEA.HI.X R31, R13, UR15, R0, 0x2, P0 ;  /* 0x0000000f0d1f7c11 */ /* 0x000fe400080f1400 */
[----:B------:R-:W-:-:S07]  /*1170*/  MOV R0, RZ ;  /* 0x000000ff00007202 */ /* 0x000fce0000000f00 */
.L_x_104:
[----:B------:R-:W-:-:S06]  /*1180*/  UISETP.NE.AND UP0, UPT, UR12, UR6, UPT ;  /* 0x000000060c00728c */ /* 0x000fcc000bf05270 */
[----:B------:R-:W-:-:S13]  /*1190*/  PLOP3.LUT P0, PT, PT, PT, UP0, 0x80, 0x0 ;  /* 0x000000000000781c */ /* 0x000fda0003f0f008 */
        /* <DEDUP_REMOVED lines=14> */
[----:B------:R-:W-:Y:S01]  /*1280*/  I2F.F16 R17, -0x40 ;  /* 0xffffffc000117906 */ /* 0x000fe20000200c00 */
[----:B------:R-:W-:Y:S01]  /*1290*/  UMOV UR6, UR4 ;  /* 0x0000000400067c82 */ /* 0x000fe20008000000 */
[----:B--2---:R-:W-:-:S04]  /*12a0*/  SHF.R.U32.HI R8, RZ, R27, R4 ;  /* 0x0000001bff087219 */ /* 0x004fc80000011604 */
[----:B------:R-:W-:Y:S02]  /*12b0*/  LOP3.LUT R9, R8, 0xf, RZ, 0xc0, !PT ;  /* 0x0000000f08097812 */ /* 0x000fe400078ec0ff */
[--C-:B------:R-:W-:Y:S02]  /*12c0*/  SHF.R.U32.HI R10, RZ, 0x4, R8.reuse ;  /* 0x00000004ff0a7819 */ /* 0x100fe40000011608 */
[--C-:B------:R-:W-:Y:S02]  /*12d0*/  SHF.R.U32.HI R4, RZ, 0x8, R8.reuse ;  /* 0x00000008ff047819 */ /* 0x100fe40000011608 */
[----:B------:R-:W-:Y:S02]  /*12e0*/  SHF.R.U32.HI R8, RZ, 0xc, R8 ;  /* 0x0000000cff087819 */ /* 0x000fe40000011608 */
[----:B------:R-:W-:Y:S02]  /*12f0*/  IADD3 R13, R9, 0x1, RZ ;  /* 0x00000001090d7810 */ /* 0x000fe40007ffe0ff */
[----:B------:R-:W-:-:S02]  /*1300*/  LOP3.LUT R12, R4, 0xf, RZ, 0xc0, !PT ;  /* 0x0000000f040c7812 */ /* 0x000fc400078ec0ff */
[----:B------:R-:W-:Y:S02]  /*1310*/  LOP3.LUT R5, R10, 0xf, RZ, 0xc0, !PT ;  /* 0x0000000f0a057812 */ /* 0x000fe400078ec0ff */
[----:B0-----:R-:W-:Y:S01]  /*1320*/  LOP3.LUT R7, R8, 0xf, RZ, 0xc0, !PT ;  /* 0x0000000f08077812 */ /* 0x001fe200078ec0ff */
[----:B------:R-:W0:Y:S01]  /*1330*/  I2F.F16 R13, R13 ;  /* 0x0000000d000d7306 */ /* 0x000e220000200c00 */
[----:B------:R-:W-:Y:S01]  /*1340*/  IADD3 R14, R5, 0x1, RZ ;  /* 0x00000001050e7810 */ /* 0x000fe20007ffe0ff */
[C---:B------:R-:W-:Y:S01]  /*1350*/  VIADD R15, R12.reuse, 0x1 ;  /* 0x000000010c0f7836 */ /* 0x040fe20000000000 */
[----:B------:R-:W-:Y:S01]  /*1360*/  IADD3 R16, R7, 0x1, RZ ;  /* 0x0000000107107810 */ /* 0x000fe20007ffe0ff */
[----:B------:R-:W-:Y:S01]  /*1370*/  VIADD R5, R5, 0xe401 ;  /* 0x0000e40105057836 */ /* 0x000fe20000000000 */
[----:B------:R-:W-:Y:S02]  /*1380*/  IADD3 R9, R9, 0xe401, RZ ;  /* 0x0000e40109097810 */ /* 0x000fe40007ffe0ff */
[----:B------:R-:W-:Y:S01]  /*1390*/  IADD3 R12, R12, 0xe401, RZ ;  /* 0x0000e4010c0c7810 */ /* 0x000fe20007ffe0ff */
[----:B------:R-:W1:Y:S01]  /*13a0*/  I2F.F16 R6, R14 ;  /* 0x0000000e00067306 */ /* 0x000e620000200c00 */
[----:B---3--:R-:W-:-:S02]  /*13b0*/  PRMT R24, R22, 0x5410, R22 ;  /* 0x0000541016187816 */ /* 0x008fc40000000016 */
[----:B----4-:R-:W-:Y:S02]  /*13c0*/  PRMT R23, R21, 0x5410, R21 ;  /* 0x0000541015177816 */ /* 0x010fe40000000015 */
[----:B------:R-:W-:Y:S01]  /*13d0*/  PRMT R20, R9, 0x5410, R9 ;  /* 0x0000541009147816 */ /* 0x000fe20000000009 */
[C---:B0-----:R-:W-:Y:S02]  /*13e0*/  HADD2 R4, R17.reuse.H0_H0, -R13.H0_H0 ;  /* 0xa000000d11047230 */ /* 0x041fe40000000800 */
[----:B------:R-:W0:Y:S01]  /*13f0*/  I2F.F16 R8, R15 ;  /* 0x0000000f00087306 */ /* 0x000e220000200c00 */
[----:B------:R-:W-:Y:S02]  /*1400*/  IADD3 R13, R7, 0xe401, RZ ;  /* 0x0000e401070d7810 */ /* 0x000fe40007ffe0ff */
[----:B------:R-:W-:Y:S02]  /*1410*/  PRMT R22, R22, 0x7632, R22 ;  /* 0x0000763216167816 */ /* 0x000fe40000000016 */
[----:B------:R-:W-:Y:S01]  /*1420*/  PRMT R21, R21, 0x7632, R21 ;  /* 0x0000763215157816 */ /* 0x000fe20000000015 */
[----:B-1----:R-:W-:-:S02]  /*1430*/  HADD2 R6, R17.H0_H0, -R6.H0_H0 ;  /* 0xa000000611067230 */ /* 0x002fc40000000800 */
[----:B------:R-:W1:Y:S01]  /*1440*/  I2F.F16 R10, R16 ;  /* 0x00000010000a7306 */ /* 0x000e620000200c00 */
[----:B------:R-:W-:Y:S02]  /*1450*/  PRMT R5, R5, 0x5410, R5 ;  /* 0x0000541005057816 */ /* 0x000fe40000000005 */
[----:B------:R-:W-:Y:S02]  /*1460*/  PRMT R7, R12, 0x5410, R12 ;  /* 0x000054100c077816 */ /* 0x000fe4000000000c */
[----:B------:R-:W-:Y:S01]  /*1470*/  PRMT R9, R13, 0x5410, R13 ;  /* 0x000054100d097816 */ /* 0x000fe2000000000d */
[C---:B0-----:R-:W-:Y:S02]  /*1480*/  HADD2 R8, R17.reuse.H0_H0, -R8.H0_H0 ;  /* 0xa000000811087230 */ /* 0x041fe40000000800 */
[----:B-1----:R-:W-:-:S07]  /*1490*/  HADD2 R10, R17.H0_H0, -R10.H0_H0 ;  /* 0xa000000a110a7230 */ /* 0x002fce0000000800 */
.L_x_99:
[----:B------:R-:W-:Y:S05]  /*14a0*/  @!P1 BRA `(.L_x_100) ;  /* 0x0000001800189947 */ /* 0x000fea0003800000 */
[----:B------:R-:W2:Y:S01]  /*14b0*/  LDG.E.128.CONSTANT R12, desc[UR8][R30.64] ;  /* 0x000000081e0c7981 */ /* 0x000ea2000c1e9d00 */
[----:B------:R-:W-:-:S03]  /*14c0*/  UISETP.GE.AND UP0, UPT, UR10, 0x2, UPT ;  /* 0x000000020a00788c */ /* 0x000fc6000bf06270 */
[----:B------:R-:W0:Y:S03]  /*14d0*/  LDS.128 R16, [UR5] ;  /* 0x00000005ff107984 */ /* 0x000e260008000c00 */
[----:B------:R-:W-:Y:S02]  /*14e0*/  PLOP3.LUT P0, PT, PT, PT, UP0, 0x80, 0x0 ;  /* 0x000000000000781c */ /* 0x000fe40003f0f008 */
[----:B--2---:R-:W-:Y:S02]  /*14f0*/  LOP3.LUT R36, R12, 0xf000f0, RZ, 0xc0, !PT ;  /* 0x00f000f00c247812 */ /* 0x004fe400078ec0ff */
[C---:B------:R-:W-:Y:S02]  /*1500*/  LOP3.LUT R37, R13.reuse, 0xf000f, RZ, 0xc0, !PT ;  /* 0x000f000f0d257812 */ /* 0x040fe400078ec0ff */
[----:B------:R-:W-:Y:S02]  /*1510*/  LOP3.LUT R38, R13, 0xf000f0, RZ, 0xc0, !PT ;  /* 0x00f000f00d267812 */ /* 0x000fe400078ec0ff */
[----:B------:R-:W-:-:S02]  /*1520*/  LOP3.LUT R39, R14, 0xf000f, RZ, 0xc0, !PT ;  /* 0x000f000f0e277812 */ /* 0x000fc400078ec0ff */
[----:B------:R-:W-:Y:S02]  /*1530*/  LOP3.LUT R40, R14, 0xf000f0, RZ, 0xc0, !PT ;  /* 0x00f000f00e287812 */ /* 0x000fe400078ec0ff */
[----:B------:R-:W-:Y:S02]  /*1540*/  SHF.R.U32.HI R34, RZ, 0x8, R14 ;  /* 0x00000008ff227819 */ /* 0x000fe4000001160e */
[----:B------:R-:W-:Y:S02]  /*1550*/  LOP3.LUT R33, R12, 0xf000f, RZ, 0xc0, !PT ;  /* 0x000f000f0c217812 */ /* 0x000fe400078ec0ff */
[C---:B------:R-:W-:Y:S02]  /*1560*/  LOP3.LUT R14, R15.reuse, 0xf000f, RZ, 0xc0, !PT ;  /* 0x000f000f0f0e7812 */ /* 0x040fe400078ec0ff */
[----:B------:R-:W-:Y:S02]  /*1570*/  LOP3.LUT R41, R15, 0xf000f0, RZ, 0xc0, !PT ;  /* 0x00f000f00f297812 */ /* 0x000fe400078ec0ff */
[----:B------:R-:W-:-:S02]  /*1580*/  SHF.R.U32.HI R45, RZ, 0x8, R15 ;  /* 0x00000008ff2d7819 */ /* 0x000fc4000001160f */
[----:B------:R-:W-:Y:S02]  /*1590*/  LOP3.LUT R15, R36, 0x64006400, RZ, 0xfc, !PT ;  /* 0x64006400240f7812 */ /* 0x000fe400078efcff */
[----:B------:R-:W-:Y:S02]  /*15a0*/  LOP3.LUT R36, R37, 0x64006400, RZ, 0xfc, !PT ;  /* 0x6400640025247812 */ /* 0x000fe400078efcff */
[----:B------:R-:W-:Y:S02]  /*15b0*/  LOP3.LUT R37, R38, 0x64006400, RZ, 0xfc, !PT ;  /* 0x6400640026257812 */ /* 0x000fe400078efcff */
[----:B------:R-:W-:Y:S01]  /*15c0*/  LOP3.LUT R33, R33, 0x64006400, RZ, 0xfc, !PT ;  /* 0x6400640021217812 */ /* 0x000fe200078efcff */
[----:B------:R-:W-:Y:S01]  /*15d0*/  HFMA2.MMA R42, R15, 0.0625, 0.0625, R4 ;  /* 0x2c002c000f2a7835 */ /* 0x000fe20000000004 */
[----:B------:R-:W-:Y:S01]  /*15e0*/  LOP3.LUT R38, R39, 0x64006400, RZ, 0xfc, !PT ;  /* 0x6400640027267812 */ /* 0x000fe200078efcff */
[----:B------:R-:W-:Y:S01]  /*15f0*/  HADD2 R39, R36, R5 ;  /* 0x0000000524277230 */ /* 0x000fe20000000000 */
[----:B------:R-:W-:Y:S01]  /*1600*/  LOP3.LUT R43, R40, 0x64006400, RZ, 0xfc, !PT ;  /* 0x64006400282b7812 */ /* 0x000fe200078efcff */
[----:B------:R-:W-:Y:S01]  /*1610*/  HFMA2 R40, R37, 0.0625, 0.0625, R6 ;  /* 0x2c002c0025287831 */ /* 0x000fe20000000006 */
[----:B------:R-:W-:Y:S01]  /*1620*/  LOP3.LUT R47, R41, 0x64006400, RZ, 0xfc, !PT ;  /* 0x64006400292f7812 */ /* 0x000fe200078efcff */
[----:B------:R-:W-:Y:S01]  /*1630*/  HFMA2.MMA R41, R33, 1, 1, R20 ;  /* 0x3c003c0021297835 */ /* 0x000fe20000000014 */
[----:B------:R-:W-:Y:S01]  /*1640*/  LOP3.LUT R46, R14, 0x64006400, RZ, 0xfc, !PT ;  /* 0x640064000e2e7812 */ /* 0x000fe200078efcff */
[----:B------:R-:W-:Y:S01]  /*1650*/  HFMA2.MMA R37, R38, 1, 1, R7 ;  /* 0x3c003c0026257835 */ /* 0x000fe20000000007 */
[-C--:B0-----:R-:W-:Y:S01]  /*1660*/  HFMA2 R15, R39, R16.reuse, RZ.H0_H0 ;  /* 0x00000010270f7231 */ /* 0x081fe200000400ff */
[----:B------:R-:W-:Y:S01]  /*1670*/  HFMA2.MMA R38, R43, 0.0625, 0.0625, R8 ;  /* 0x2c002c002b267835 */ /* 0x000fe20000000008 */
[----:B------:R-:W-:Y:S01]  /*1680*/  SHF.R.U32.HI R12, RZ, 0x8, R12 ;  /* 0x00000008ff0c7819 */ /* 0x000fe2000001160c */
[----:B------:R-:W-:Y:S01]  /*1690*/  HADD2 R33, R46, R9 ;  /* 0x000000092e217230 */ /* 0x000fe20000000000 */
[----:B------:R-:W-:Y:S01]  /*16a0*/  SHF.R.U32.HI R13, RZ, 0x8, R13 ;  /* 0x00000008ff0d7819 */ /* 0x000fe2000001160d */
[-C--:B------:R-:W-:Y:S01]  /*16b0*/  HFMA2.MMA R46, R41, R16.reuse, RZ ;  /* 0x00000010292e7235 */ /* 0x080fe200000000ff */
[----:B------:R-:W-:Y:S01]  /*16c0*/  HFMA2 R36, R47, 0.0625, 0.0625, R10 ;  /* 0x2c002c002f247831 */ /* 0x000fe2000000000a */
[----:B------:R-:W-:Y:S01]  /*16d0*/  HFMA2.MMA R50, R37, R16, RZ ;  /* 0x0000001025327235 */ /* 0x000fe200000000ff */
[----:B------:R-:W-:Y:S01]  /*16e0*/  HFMA2 R16, R33, R16, RZ.H0_H0 ;  /* 0x0000001021107231 */ /* 0x000fe200000400ff */
[----:B------:R-:W-:Y:S01]  /*16f0*/  LOP3.LUT R47, R45, 0xf000f, RZ, 0xc0, !PT ;  /* 0x000f000f2d2f7812 */ /* 0x000fe200078ec0ff */
[-C--:B------:R-:W-:Y:S01]  /*1700*/  HFMA2 R15, R40, R17.reuse, R15 ;  /* 0x00000011280f7231 */ /* 0x080fe2000000000f */
[----:B------:R-:W-:Y:S01]  /*1710*/  LOP3.LUT R14, R12, 0xf000f, RZ, 0xc0, !PT ;  /* 0x000f000f0c0e7812 */ /* 0x000fe200078ec0ff */
[----:B------:R-:W-:Y:S01]  /*1720*/  HFMA2 R16, R36, R17, R16 ;  /* 0x0000001124107231 */ /* 0x000fe20000000010 */
[-C--:B------:R-:W-:Y:S01]  /*1730*/  HFMA2.MMA R46, R42, R17.reuse, R46 ;  /* 0x000000112a2e7235 */ /* 0x080fe2000000002e */
[----:B------:R-:W-:Y:S01]  /*1740*/  LOP3.LUT R52, R47, 0x64006400, RZ, 0xfc, !PT ;  /* 0x640064002f347812 */ /* 0x000fe200078efcff */
[----:B------:R-:W-:Y:S01]  /*1750*/  HFMA2.MMA R50, R38, R17, R50 ;  /* 0x0000001126327235 */ /* 0x000fe20000000032 */
[----:B------:R-:W-:-:S02]  /*1760*/  LOP3.LUT R17, R13, 0xf000f, RZ, 0xc0, !PT ;  /* 0x000f000f0d117812 */ /* 0x000fc400078ec0ff */
[----:B------:R-:W-:Y:S02]  /*1770*/  LOP3.LUT R49, R14, 0x64006400, RZ, 0xfc, !PT ;  /* 0x640064000e317812 */ /* 0x000fe400078efcff */
[----:B------:R-:W-:Y:S01]  /*1780*/  LOP3.LUT R14, R17, 0x64006400, RZ, 0xfc, !PT ;  /* 0x64006400110e7812 */ /* 0x000fe200078efcff */
[----:B------:R-:W-:Y:S01]  /*1790*/  HFMA2.MMA R17, R52, 1, 1, R9 ;  /* 0x3c003c0034117835 */ /* 0x000fe20000000009 */
[----:B------:R-:W-:Y:S01]  /*17a0*/  LOP3.LUT R43, R34, 0xf000f, RZ, 0xc0, !PT ;  /* 0x000f000f222b7812 */ /* 0x000fe200078ec0ff */
[----:B------:R-:W-:Y:S01]  /*17b0*/  HADD2 R49, R49, R20 ;  /* 0x0000001431317230 */ /* 0x000fe20000000000 */
[----:B------:R-:W-:Y:S02]  /*17c0*/  LOP3.LUT R12, R12, 0xf000f0, RZ, 0xc0, !PT ;  /* 0x00f000f00c0c7812 */ /* 0x000fe400078ec0ff */
[----:B------:R-:W-:Y:S01]  /*17d0*/  LOP3.LUT R48, R43, 0x64006400, RZ, 0xfc, !PT ;  /* 0x640064002b307812 */ /* 0x000fe200078efcff */
[----:B------:R-:W-:Y:S01]  /*17e0*/  HFMA2.MMA R47, R14, 1, 1, R5 ;  /* 0x3c003c000e2f7835 */ /* 0x000fe20000000005 */
[----:B------:R-:W-:Y:S01]  /*17f0*/  LOP3.LUT R34, R34, 0xf000f0, RZ, 0xc0, !PT ;  /* 0x00f000f022227812 */ /* 0x000fe200078ec0ff */
[----:B------:R-:W-:-:S02]  /*1800*/  HFMA2.MMA R14, R49, R18, R46 ;  /* 0x00000012310e7235 */ /* 0x000fc4000000002e */
        /* <DEDUP_REMOVED lines=44> */
.L_x_101:
[----:B------:R-:W0:Y:S01]  /*1ad0*/  LDC R29, c[0x0][0x23c] ;  /* 0x00008f00ff1d7b82 */ /* 0x000e220000000800 */
[----:B------:R-:W1:Y:S01]  /*1ae0*/  LDS.128 R16, [UR5+0x10] ;  /* 0x00001005ff107984 */ /* 0x000e620008000c00 */
[----:B0-----:R-:W-:-:S05]  /*1af0*/  IMAD.WIDE R32, R29, 0x4, R30 ;  /* 0x000000041d207825 */ /* 0x001fca00078e021e */
[----:B------:R0:W2:Y:S02]  /*1b00*/  LDG.E.128.CONSTANT R12, desc[UR8][R32.64] ;  /* 0x00000008200c7981 */ /* 0x0000a4000c1e9d00 */
[----:B0-----:R-:W-:Y:S01]  /*1b10*/  IMAD.WIDE R32, R29, 0x4, R32 ;  /* 0x000000041d207825 */ /* 0x001fe200078e0220 */
[----:B--2---:R-:W-:Y:S02]  /*1b20*/  LOP3.LUT R36, R12, 0xf000f, RZ, 0xc0, !PT ;  /* 0x000f000f0c247812 */ /* 0x004fe400078ec0ff */
[----:B------:R-:W-:Y:S02]  /*1b30*/  LOP3.LUT R39, R13, 0xf000f0, RZ, 0xc0, !PT ;  /* 0x00f000f00d277812 */ /* 0x000fe400078ec0ff */
[----:B------:R-:W-:Y:S02]  /*1b40*/  LOP3.LUT R40, R14, 0xf000f, RZ, 0xc0, !PT ;  /* 0x000f000f0e287812 */ /* 0x000fe400078ec0ff */
[----:B------:R-:W-:Y:S02]  /*1b50*/  LOP3.LUT R43, R36, 0x64006400, RZ, 0xfc, !PT ;  /* 0x64006400242b7812 */ /* 0x000fe400078efcff */
[----:B------:R-:W-:-:S02]  /*1b60*/  LOP3.LUT R39, R39, 0x64006400, RZ, 0xfc, !PT ;  /* 0x6400640027277812 */ /* 0x000fc400078efcff */
[----:B------:R-:W-:Y:S01]  /*1b70*/  LOP3.LUT R36, R40, 0x64006400, RZ, 0xfc, !PT ;  /* 0x6400640028247812 */ /* 0x000fe200078efcff */
[----:B------:R-:W-:Y:S01]  /*1b80*/  HADD2 R43, R43, R20 ;  /* 0x000000142b2b7230 */ /* 0x000fe20000000000 */
[----:B------:R-:W-:Y:S01]  /*1b90*/  LOP3.LUT R37, R12, 0xf000f0, RZ, 0xc0, !PT ;  /* 0x00f000f00c257812 */ /* 0x000fe200078ec0ff */
[----:B------:R-:W-:Y:S01]  /*1ba0*/  HFMA2 R40, R39, 0.0625, 0.0625, R6 ;  /* 0x2c002c0027287831 */ /* 0x000fe20000000006 */
[----:B------:R-:W-:Y:S02]  /*1bb0*/  LOP3.LUT R38, R13, 0xf000f, RZ, 0xc0, !PT ;  /* 0x000f000f0d267812 */ /* 0x000fe400078ec0ff */
[----:B------:R-:W-:Y:S01]  /*1bc0*/  LOP3.LUT R41, R14, 0xf000f0, RZ, 0xc0, !PT ;  /* 0x00f000f00e297812 */ /* 0x000fe200078ec0ff */
[----:B------:R-:W-:Y:S01]  /*1bd0*/  HFMA2.MMA R39, R36, 1, 1, R7 ;  /* 0x3c003c0024277835 */ /* 0x000fe20000000007 */
[----:B------:R-:W-:Y:S02]  /*1be0*/  LOP3.LUT R42, R15, 0xf000f, RZ, 0xc0, !PT ;  /* 0x000f000f0f2a7812 */ /* 0x000fe400078ec0ff */
[----:B------:R-:W-:-:S02]  /*1bf0*/  LOP3.LUT R37, R37, 0x64006400, RZ, 0xfc, !PT ;  /* 0x6400640025257812 */ /* 0x000fc400078efcff */
[----:B------:R-:W-:Y:S02]  /*1c00*/  LOP3.LUT R38, R38, 0x64006400, RZ, 0xfc, !PT ;  /* 0x6400640026267812 */ /* 0x000fe400078efcff */
[----:B------:R-:W-:Y:S02]  /*1c10*/  LOP3.LUT R47, R41, 0x64006400, RZ, 0xfc, !PT ;  /* 0x64006400292f7812 */ /* 0x000fe400078efcff */
[----:B------:R-:W-:Y:S01]  /*1c20*/  LOP3.LUT R46, R42, 0x64006400, RZ, 0xfc, !PT ;  /* 0x640064002a2e7812 */ /* 0x000fe200078efcff */
[----:B------:R-:W-:Y:S01]  /*1c30*/  HFMA2.MMA R42, R37, 0.0625, 0.0625, R4 ;  /* 0x2c002c00252a7835 */ /* 0x000fe20000000004 */
[----:B------:R-:W-:Y:S01]  /*1c40*/  LOP3.LUT R48, R15, 0xf000f0, RZ, 0xc0, !PT ;  /* 0x00f000f00f307812 */ /* 0x000fe200078ec0ff */
[----:B------:R-:W-:Y:S01]  /*1c50*/  HADD2 R41, R38, R5 ;  /* 0x0000000526297230 */ /* 0x000fe20000000000 */
[----:B------:R-:W-:Y:S01]  /*1c60*/  HFMA2.MMA R38, R47, 0.0625, 0.0625, R8 ;  /* 0x2c002c002f267835 */ /* 0x000fe20000000008 */
[----:B------:R-:W-:Y:S01]  /*1c70*/  HADD2 R37, R46, R9 ;  /* 0x000000092e257230 */ /* 0x000fe20000000000 */
[----:B------:R-:W-:Y:S01]  /*1c80*/  LOP3.LUT R49, R48, 0x64006400, RZ, 0xfc, !PT ;  /* 0x6400640030317812 */ /* 0x000fe200078efcff */
[-C--:B-1----:R-:W-:Y:S01]  /*1c90*/  HFMA2.MMA R48, R43, R16.reuse, RZ ;  /* 0x000000102b307235 */ /* 0x082fe200000000ff */
[----:B------:R-:W-:Y:S01]  /*1ca0*/  SHF.R.U32.HI R12, RZ, 0x8, R12 ;  /* 0x00000008ff0c7819 */ /* 0x000fe2000001160c */
[----:B------:R-:W-:Y:S01]  /*1cb0*/  HFMA2.MMA R46, R39, R16, RZ ;  /* 0x00000010272e7235 */ /* 0x000fe200000000ff */
[-C--:B------:R-:W-:Y:S01]  /*1cc0*/  HFMA2 R50, R41, R16.reuse, RZ.H0_H0 ;  /* 0x0000001029327231 */ /* 0x080fe200000400ff */
[----:B------:R-:W-:Y:S01]  /*1cd0*/  SHF.R.U32.HI R14, RZ, 0x8, R14 ;  /* 0x00000008ff0e7819 */ /* 0x000fe2000001160e */
[----:B------:R-:W-:Y:S01]  /*1ce0*/  HFMA2 R36, R49, 0.0625, 0.0625, R10 ;  /* 0x2c002c0031247831 */ /* 0x000fe2000000000a */
[----:B------:R-:W-:Y:S01]  /*1cf0*/  LOP3.LUT R51, R12, 0xf000f, RZ, 0xc0, !PT ;  /* 0x000f000f0c337812 */ /* 0x000fe200078ec0ff */
[----:B------:R-:W-:Y:S01]  /*1d00*/  HFMA2 R52, R37, R16, RZ.H0_H0 ;  /* 0x0000001025347231 */ /* 0x000fe200000400ff */
[-C--:B------:R-:W-:Y:S01]  /*1d10*/  HFMA2.MMA R48, R42, R17.reuse, R48 ;  /* 0x000000112a307235 */ /* 0x080fe20000000030 */
[-C--:B------:R-:W-:Y:S01]  /*1d20*/  HFMA2 R50, R40, R17.reuse, R50 ;  /* 0x0000001128327231 */ /* 0x080fe20000000032 */
[----:B------:R-:W-:Y:S01]  /*1d30*/  HFMA2.MMA R46, R38, R17, R46 ;  /* 0x00000011262e7235 */ /* 0x000fe2000000002e */
[----:B------:R-:W-:Y:S01]  /*1d40*/  HFMA2 R52, R36, R17, R52 ;  /* 0x0000001124347231 */ /* 0x000fe20000000034 */
[----:B------:R-:W-:-:S02]  /*1d50*/  LOP3.LUT R51, R51, 0x64006400, RZ, 0xfc, !PT ;  /* 0x6400640033337812 */ /* 0x000fc400078efcff */
[----:B------:R-:W-:Y:S02]  /*1d60*/  LOP3.LUT R47, R14, 0xf000f, RZ, 0xc0, !PT ;  /* 0x000f000f0e2f7812 */ /* 0x000fe400078ec0ff */
[----:B------:R-:W-:Y:S01]  /*1d70*/  SHF.R.U32.HI R13, RZ, 0x8, R13 ;  /* 0x00000008ff0d7819 */ /* 0x000fe2000001160d */
[----:B------:R-:W-:Y:S01]  /*1d80*/  HADD2 R51, R51, R20 ;  /* 0x0000001433337230 */ /* 0x000fe20000000000 */
[----:B------:R-:W-:Y:S02]  /*1d90*/  SHF.R.U32.HI R15, RZ, 0x8, R15 ;  /* 0x00000008ff0f7819 */ /* 0x000fe4000001160f */
[----:B------:R-:W-:Y:S02]  /*1da0*/  LOP3.LUT R17, R12, 0xf000f0, RZ, 0xc0, !PT ;  /* 0x00f000f00c117812 */ /* 0x000fe400078ec0ff */
[----:B------:R-:W-:Y:S01]  /*1db0*/  LOP3.LUT R47, R47, 0x64006400, RZ, 0xfc, !PT ;  /* 0x640064002f2f7812 */ /* 0x000fe200078efcff */
[----:B------:R-:W-:Y:S01]  /*1dc0*/  HFMA2.MMA R48, R51, R18, R48 ;  /* 0x0000001233307235 */ /* 0x000fe20000000030 */
[----:B------:R-:W-:-:S02]  /*1dd0*/  LOP3.LUT R49, R13, 0xf000f, RZ, 0xc0, !PT ;  /* 0x000f000f0d317812 */ /* 0x000fc400078ec0ff */
[----:B------:R-:W-:Y:S02]  /*1de0*/  LOP3.LUT R17, R17, 0x64006400, RZ, 0xfc, !PT ;  /* 0x6400640011117812 */ /* 0x000fe400078efcff */
[----:B------:R-:W-:Y:S01]  /*1df0*/  LOP3.LUT R12, R15, 0xf000f, RZ, 0xc0, !PT ;  /* 0x000f000f0f0c7812 */ /* 0x000fe200078ec0ff */
[----:B------:R-:W-:Y:S01]  /*1e00*/  HFMA2.MMA R47, R47, 1, 1, R7 ;  /* 0x3c003c002f2f7835 */ /* 0x000fe20000000007 */
[----:B------:R-:W-:Y:S02]  /*1e10*/  LOP3.LUT R49, R49, 0x64006400, RZ, 0xfc, !PT ;  /* 0x6400640031317812 */ /* 0x000fe400078efcff */
[----:B------:R-:W-:Y:S01]  /*1e20*/  LOP3.LUT R12, R12, 0x64006400, RZ, 0xfc, !PT ;  /* 0x640064000c0c7812 */ /* 0x000fe200078efcff */
[----:B------:R-:W-:Y:S01]  /*1e30*/  HFMA2.MMA R16, R17, 0.0625, 0.0625, R4 ;  /* 0x2c002c0011107835 */ /* 0x000fe20000000004 */
[----:B------:R-:W-:Y:S01]  /*1e40*/  LOP3.LUT R13, R13, 0xf000f0, RZ, 0xc0, !PT ;  /* 0x00f000f00d0d7812 */ /* 0x000fe200078ec0ff */
[----:B------:R-:W-:Y:S01]  /*1e50*/  HADD2 R49, R49, R5 ;  /* 0x0000000531317230 */ /* 0x000fe20000000000 */
[----:B------:R-:W-:Y:S01]  /*1e60*/  LOP3.LUT R15, R15, 0xf000f0, RZ, 0xc0, !PT ;  /* 0x00f000f00f0f7812 */ /* 0x000fe200078ec0ff */
[----:B------:R-:W-:Y:S01]  /*1e70*/  HADD2 R17, R12, R9 ;  /* 0x000000090c117230 */ /* 0x000fe20000000000 */
[----:B------:R-:W-:Y:S01]  /*1e80*/  LOP3.LUT R13, R13, 0x64006400, RZ, 0xfc, !PT ;  /* 0x640064000d0d7812 */ /* 0x000fe200078efcff */
[-C--:B------:R-:W-:Y:S01]  /*1e90*/  HFMA2 R50, R49, R18.reuse, R50 ;  /* 0x0000001231327231 */ /* 0x080fe20000000032 */
[----:B------:R-:W-:Y:S01]  /*1ea0*/  LOP3.LUT R15, R15, 0x64006400, RZ, 0xfc, !PT ;  /* 0x640064000f0f7812 */ /* 0x000fe200078efcff */
[----:B------:R-:W-:Y:S01]  /*1eb0*/  HFMA2.MMA R46, R47, R18, R46 ;  /* 0x000000122f2e7235 */ /* 0x000fe2000000002e */
[----:B------:R-:W-:Y:S01]  /*1ec0*/  HFMA2 R52, R17, R18, R52 ;  /* 0x0000001211347231 */ /* 0x000fe20000000034 */
[----:B------:R-:W-:Y:S01]  /*1ed0*/  HFMA2.MMA R12, R16, R19, R48 ;  /* 0x00000013100c7235 */ /* 0x000fe20000000030 */
[----:B------:R-:W-:Y:S01]  /*1ee0*/  HFMA2 R18, R13, 0.0625, 0.0625, R6 ;  /* 0x2c002c000d127831 */ /* 0x000fe20000000006 */
[----:B------:R-:W-:Y:S01]  /*1ef0*/  LOP3.LUT R14, R14, 0xf000f0, RZ, 0xc0, !PT ;  /* 0x00f000f00e0e7812 */ /* 0x000fe200078ec0ff */
[----:B------:R-:W-:-:S02]  /*1f00*/  HFMA2.MMA R48, R15, 0.0625, 0.0625, R10 ;  /* 0x2c002c000f307835 */ /* 0x000fc4000000000a */
[----:B------:R-:W-:Y:S01]  /*1f10*/  HFMA2 R50, R18, R19, R50 ;  /* 0x0000001312327231 */ /* 0x000fe20000000032 */
[----:B------:R-:W-:Y:S02]  /*1f20*/  LOP3.LUT R13, R14, 0x64006400, RZ, 0xfc, !PT ;  /* 0x640064000e0d7812 */ /* 0x000fe400078efcff */
[----:B------:R-:W-:-:S03]  /*1f30*/  HFMA2.MMA R34, R12, R24, R34 ;  /* 0x000000180c227235 */ /* 0x000fc60000000022 */
[----:B------:R-:W-:Y:S02]  /*1f40*/  HFMA2.MMA R52, R48, R19, R52 ;  /* 0x0000001330347235 */ /* 0x000fe40000000034 */
[----:B------:R-:W-:Y:S01]  /*1f50*/  HFMA2.MMA R35, R50, R22, R35 ;  /* 0x0000001632237235 */ /* 0x000fe20000000023 */
[----:B------:R-:W-:-:S04]  /*1f60*/  HFMA2 R50, R13, 0.0625, 0.0625, R8 ;  /* 0x2c002c000d327831 */ /* 0x000fc80000000008 */
[----:B------:R-:W-:Y:S01]  /*1f70*/  HFMA2 R46, R50, R19, R46 ;  /* 0x00000013322e7231 */ /* 0x000fe2000000002e */
[----:B------:R-:W-:-:S03]  /*1f80*/  HFMA2.MMA R44, R52, R21, R44 ;  /* 0x00000015342c7235 */ /* 0x000fc6000000002c */
[----:B------:R-:W-:Y:S01]  /*1f90*/  HFMA2 R45, R46, R23, R45 ;  /* 0x000000172e2d7231 */ /* 0x000fe2000000002d */
[----:B------:R-:W-:Y:S07]  /*1fa0*/  @!P0 BRA `(.L_x_102) ;  /* 0x0000000000548947 */ /* 0x000fee0003800000 */
[----:B------:R-:W0:Y:S02]  /*1fb0*/  LDS.128 R12, [UR5+0x110] ;  /* 0x00011005ff0c7984 */ /* 0x000e240008000c00 */
[-C--:B0-----:R-:W-:Y:S01]  /*1fc0*/  HFMA2 R43, R43, R12.reuse, RZ.H0_H0 ;  /* 0x0000000c2b2b7231 */ /* 0x081fe200000400ff */
[-C--:B------:R-:W-:Y:S01]  /*1fd0*/  HFMA2.MMA R41, R41, R12.reuse, RZ ;  /* 0x0000000c29297235 */ /* 0x080fe200000000ff */
[----:B------:R-:W-:Y:S01]  /*1fe0*/  HFMA2 R19, R39, R12, RZ.H0_H0 ;  /* 0x0000000c27137231 */ /* 0x000fe200000400ff */
[----:B------:R-:W-:Y:S01]  /*1ff0*/  HFMA2.MMA R12, R37, R12, RZ ;  /* 0x0000000c250c7235 */ /* 0x000fe200000000ff */
[-C--:B------:R-:W-:Y:S02]  /*2000*/  HFMA2 R43, R42, R13.reuse, R43 ;  /* 0x0000000d2a2b7231 */ /* 0x080fe4000000002b */
[----:B------:R-:W-:Y:S02]  /*2010*/  HFMA2 R19, R38, R13, R19 ;  /* 0x0000000d26137231 */ /* 0x000fe40000000013 */
[-C--:B------:R-:W-:Y:S01]  /*2020*/  HFMA2 R43, R51, R14.reuse, R43 ;  /* 0x0000000e332b7231 */ /* 0x080fe2000000002b */
        /* <DEDUP_REMOVED lines=10> */
[----:B------:R-:W-:-:S06]  /*20d0*/  HFMA2.MMA R14, R48, R15, R14 ;  /* 0x0000000f300e7235 */ /* 0x000fcc000000000e */
[----:B------:R-:W-:Y:S02]  /*20e0*/  HFMA2.MMA R3, R41, R22, R3 ;  /* 0x0000001629037235 */ /* 0x000fe40000000003 */
[----:B------:R-:W-:-:S11]  /*20f0*/  HFMA2.MMA R0, R14, R21, R0 ;  /* 0x000000150e007235 */ /* 0x000fd60000000000 */
.L_x_102:
[----:B------:R-:W2:Y:S01]  /*2100*/  LDG.E.128.CONSTANT R12, desc[UR8][R32.64] ;  /* 0x00000008200c7981 */ /* 0x000ea2000c1e9d00 */
[----:B------:R-:W-:-:S03]  /*2110*/  IMAD.WIDE R36, R29, 0x4, R32 ;  /* 0x000000041d247825 */ /* 0x000fc600078e0220 */
[----:B------:R-:W0:Y:S01]  /*2120*/  LDS.128 R16, [UR5+0x20] ;  /* 0x00002005ff107984 */ /* 0x000e220008000c00 */
[----:B--2---:R-:W-:Y:S02]  /*2130*/  LOP3.LUT R39, R13, 0xf000f, RZ, 0xc0, !PT ;  /* 0x000f000f0d277812 */ /* 0x004fe400078ec0ff */
[C---:B------:R-:W-:Y:S02]  /*2140*/  LOP3.LUT R29, R12.reuse, 0xf000f, RZ, 0xc0, !PT ;  /* 0x000f000f0c1d7812 */ /* 0x040fe400078ec0ff */
[----:B------:R-:W-:Y:S02]  /*2150*/  LOP3.LUT R46, R15, 0xf000f, RZ, 0xc0, !PT ;  /* 0x000f000f0f2e7812 */ /* 0x000fe400078ec0ff */
[----:B------:R-:W-:Y:S02]  /*2160*/  LOP3.LUT R38, R12, 0xf000f0, RZ, 0xc0, !PT ;  /* 0x00f000f00c267812 */ /* 0x000fe400078ec0ff */
[----:B------:R-:W-:Y:S02]  /*2170*/  LOP3.LUT R32, R39, 0x64006400, RZ, 0xfc, !PT ;  /* 0x6400640027207812 */ /* 0x000fe400078efcff */
[----:B------:R-:W-:-:S02]  /*2180*/  LOP3.LUT R41, R14, 0xf000f, RZ, 0xc0, !PT ;  /* 0x000f000f0e297812 */ /* 0x000fc400078ec0ff */
[----:B------:R-:W-:Y:S02]  /*2190*/  LOP3.LUT R29, R29, 0x64006400, RZ, 0xfc, !PT ;  /* 0x640064001d1d7812 */ /* 0x000fe400078efcff */
[----:B------:R-:W-:Y:S01]  /*21a0*/  LOP3.LUT R46, R46, 0x64006400, RZ, 0xfc, !PT ;  /* 0x640064002e2e7812 */ /* 0x000fe200078efcff */
[----:B------:R-:W-:Y:S01]  /*21b0*/  HFMA2.MMA R39, R32, 1, 1, R5 ;  /* 0x3c003c0020277835 */ /* 0x000fe20000000005 */
[----:B------:R-:W-:Y:S02]  /*21c0*/  LOP3.LUT R40, R13, 0xf000f0, RZ, 0xc0, !PT ;  /* 0x00f000f00d287812 */ /* 0x000fe400078ec0ff */
[----:B------:R-:W-:Y:S02]  /*21d0*/  LOP3.LUT R42, R14, 0xf000f0, RZ, 0xc0, !PT ;  /* 0x00f000f00e2a7812 */ /* 0x000fe400078ec0ff */
[----:B------:R-:W-:Y:S02]  /*21e0*/  LOP3.LUT R33, R38, 0x64006400, RZ, 0xfc, !PT ;  /* 0x6400640026217812 */ /* 0x000fe400078efcff */
[----:B------:R-:W-:-:S02]  /*21f0*/  LOP3.LUT R48, R15, 0xf000f0, RZ, 0xc0, !PT ;  /* 0x00f000f00f307812 */ /* 0x000fc400078ec0ff */
[----:B------:R-:W-:Y:S01]  /*2200*/  LOP3.LUT R38, R41, 0x64006400, RZ, 0xfc, !PT ;  /* 0x6400640029267812 */ /* 0x000fe200078efcff */
[----:B------:R-:W-:Y:S01]  /*2210*/  HADD2 R41, R29, R20 ;  /* 0x000000141d297230 */ /* 0x000fe20000000000 */
[----:B------:R-:W-:Y:S01]  /*2220*/  LOP3.LUT R43, R40, 0x64006400, RZ, 0xfc, !PT ;  /* 0x64006400282b7812 */ /* 0x000fe200078efcff */
[----:B------:R-:W-:Y:S01]  /*2230*/  HFMA2.MMA R29, R46, 1, 1, R9 ;  /* 0x3c003c002e1d7835 */ /* 0x000fe20000000009 */
[----:B------:R-:W-:Y:S01]  /*2240*/  LOP3.LUT R47, R42, 0x64006400, RZ, 0xfc, !PT ;  /* 0x640064002a2f7812 */ /* 0x000fe200078efcff */
[----:B------:R-:W-:Y:S01]  /*2250*/  HFMA2 R42, R33, 0.0625, 0.0625, R4 ;  /* 0x2c002c00212a7831 */ /* 0x000fe20000000004 */
[----:B------:R-:W-:Y:S01]  /*2260*/  LOP3.LUT R49, R48, 0x64006400, RZ, 0xfc, !PT ;  /* 0x6400640030317812 */ /* 0x000fe200078efcff */
[----:B------:R-:W-:Y:S01]  /*2270*/  HADD2 R33, R38, R7 ;  /* 0x0000000726217230 */ /* 0x000fe20000000000 */
[----:B------:R-:W-:Y:S01]  /*2280*/  HFMA2.MMA R40, R43, 0.0625, 0.0625, R6 ;  /* 0x2c002c002b287835 */ /* 0x000fe20000000006 */
[-C--:B0-----:R-:W-:Y:S01]  /*2290*/  HFMA2 R48, R41, R16.reuse, RZ.H0_H0 ;  /* 0x0000001029307231 */ /* 0x081fe200000400ff */
[-C--:B------:R-:W-:Y:S01]  /*22a0*/  HFMA2.MMA R46, R39, R16.reuse, RZ ;  /* 0x00000010272e7235 */ /* 0x080fe200000000ff */
[----:B------:R-:W-:Y:S01]  /*22b0*/  HFMA2 R43, R33, R16, RZ.H0_H0 ;  /* 0x00000010212b7231 */ /* 0x000fe200000400ff */
[----:B------:R-:W-:Y:S01]  /*22c0*/  HFMA2.MMA R32, R49, 0.0625, 0.0625, R10 ;  /* 0x2c002c0031207835 */ /* 0x000fe2000000000a */
[----:B------:R-:W-:Y:S01]  /*22d0*/  HFMA2 R38, R47, 0.0625, 0.0625, R8 ;  /* 0x2c002c002f267831 */ /* 0x000fe20000000008 */
[----:B------:R-:W-:Y:S01]  /*22e0*/  HFMA2.MMA R16, R29, R16, RZ ;  /* 0x000000101d107235 */ /* 0x000fe200000000ff */
[----:B------:R-:W-:Y:S01]  /*22f0*/  SHF.R.U32.HI R12, RZ, 0x8, R12 ;  /* 0x00000008ff0c7819 */ /* 0x000fe2000001160c */
[-C--:B------:R-:W-:Y:S01]  /*2300*/  HFMA2 R48, R42, R17.reuse, R48 ;  /* 0x000000112a307231 */ /* 0x080fe20000000030 */
[----:B------:R-:W-:Y:S01]  /*2310*/  SHF.R.U32.HI R13, RZ, 0x8, R13 ;  /* 0x00000008ff0d7819 */ /* 0x000fe2000001160d */
[-C--:B------:R-:W-:Y:S01]  /*2320*/  HFMA2.MMA R46, R40, R17.reuse, R46 ;  /* 0x00000011282e7235 */ /* 0x080fe2000000002e */
[----:B------:R-:W-:Y:S01]  /*2330*/  SHF.R.U32.HI R15, RZ, 0x8, R15 ;  /* 0x00000008ff0f7819 */ /* 0x000fe2000001160f */
[----:B------:R-:W-:Y:S01]  /*2340*/  HFMA2 R43, R38, R17, R43 ;  /* 0x00000011262b7231 */ /* 0x000fe2000000002b */
[C---:B------:R-:W-:Y:S01]  /*2350*/  LOP3.LUT R51, R12.reuse, 0xf000f, RZ, 0xc0, !PT ;  /* 0x000f000f0c337812 */ /* 0x040fe200078ec0ff */
[----:B------:R-:W-:Y:S01]  /*2360*/  HFMA2.MMA R50, R32, R17, R16 ;  /* 0x0000001120327235 */ /* 0x000fe20000000010 */
[----:B------:R-:W-:-:S02]  /*2370*/  LOP3.LUT R17, R12, 0xf000f0, RZ, 0xc0, !PT ;  /* 0x00f000f00c117812 */ /* 0x000fc400078ec0ff */
[----:B------:R-:W-:Y:S02]  /*2380*/  LOP3.LUT R52, R13, 0xf000f, RZ, 0xc0, !PT ;  /* 0x000f000f0d347812 */ /* 0x000fe400078ec0ff */
[----:B------:R-:W-:Y:S02]  /*2390*/  LOP3.LUT R12, R15, 0xf000f, RZ, 0xc0, !PT ;  /* 0x000f000f0f0c7812 */ /* 0x000fe400078ec0ff */
[----:B------:R-:W-:Y:S02]  /*23a0*/  SHF.R.U32.HI R14, RZ, 0x8, R14 ;  /* 0x00000008ff0e7819 */ /* 0x000fe4000001160e */
[----:B------:R-:W-:Y:S02]  /*23b0*/  LOP3.LUT R51, R51, 0x64006400, RZ, 0xfc, !PT ;  /* 0x6400640033337812 */ /* 0x000fe400078efcff */
[----:B------:R-:W-:Y:S02]  /*23c0*/  LOP3.LUT R17, R17, 0x64006400, RZ, 0xfc, !PT ;  /* 0x6400640011117812 */ /* 0x000fe400078efcff */
[----:B------:R-:W-:Y:S01]  /*23d0*/  LOP3.LUT R52, R52, 0x64006400, RZ, 0xfc, !PT ;  /* 0x6400640034347812 */ /* 0x000fe200078efcff */
[----:B------:R-:W-:Y:S01]  /*23e0*/  HADD2 R51, R51, R20 ;  /* 0x0000001433337230 */ /* 0x000fe20000000000 */
[----:B------:R-:W-:Y:S01]  /*23f0*/  LOP3.LUT R12, R12, 0x64006400, RZ, 0xfc, !PT ;  /* 0x640064000c0c7812 */ /* 0x000fe200078efcff */
[----:B------:R-:W-:Y:S01]  /*2400*/  HFMA2 R16, R17, 0.0625, 0.0625, R4 ;  /* 0x2c002c0011107831 */ /* 0x000fe20000000004 */
[----:B------:R-:W-:-:S02]  /*2410*/  LOP3.LUT R47, R14, 0xf000f, RZ, 0xc0, !PT ;  /* 0x000f000f0e2f7812 */ /* 0x000fc400078ec0ff */
[----:B------:R-:W-:Y:S01]  /*2420*/  HFMA2.MMA R49, R52, 1, 1, R5 ;  /* 0x3c003c0034317835 */ /* 0x000fe20000000005 */
[----:B------:R-:W-:Y:S01]  /*2430*/  LOP3.LUT R13, R13, 0xf000f0, RZ, 0xc0, !PT ;  /* 0x00f000f00d0d7812 */ /* 0x000fe200078ec0ff */
[----:B------:R-:W-:Y:S01]  /*2440*/  HFMA2.MMA R17, R12, 1, 1, R9 ;  /* 0x3c003c000c117835 */ /* 0x000fe20000000009 */
[----:B------:R-:W-:Y:S01]  /*2450*/  LOP3.LUT R47, R47, 0x64006400, RZ, 0xfc, !PT ;  /* 0x640064002f2f7812 */ /* 0x000fe200078efcff */
[----:B------:R-:W-:Y:S01]  /*2460*/  HFMA2.MMA R48, R51, R18, R48 ;  /* 0x0000001233307235 */ /* 0x000fe20000000030 */
[----:B------:R-:W-:Y:S02]  /*2470*/  LOP3.LUT R15, R15, 0xf000f0, RZ, 0xc0, !PT ;  /* 0x00f000f00f0f7812 */ /* 0x000fe400078ec0ff */
[----:B------:R-:W-:Y:S01]  /*2480*/  LOP3.LUT R13, R13, 0x64006400, RZ, 0xfc, !PT ;  /* 0x640064000d0d7812 */ /* 0x000fe200078efcff */
[----:B------:R-:W-:Y:S01]  /*2490*/  HADD2 R47, R47, R7 ;  /* 0x000000072f2f7230 */ /* 0x000fe20000000000 */
[----:B------:R-:W-:Y:S01]  /*24a0*/  LOP3.LUT R15, R15, 0x64006400, RZ, 0xfc, !PT ;  /* 0x640064000f0f7812 */ /* 0x000fe200078efcff */
[-C--:B------:R-:W-:Y:S01]  /*24b0*/  HFMA2 R46, R49, R18.reuse, R46 ;  /* 0x00000012312e7231 */ /* 0x080fe2000000002e */
[----:B------:R-:W-:Y:S01]  /*24c0*/  LOP3.LUT R14, R14, 0xf000f0, RZ, 0xc0, !PT ;  /* 0x00f000f00e0e7812 */ /* 0x000fe200078ec0ff */
[----:B------:R-:W-:Y:S01]  /*24d0*/  HFMA2 R50, R17, R18, R50 ;  /* 0x0000001211327231 */ /* 0x000fe20000000032 */
[----:B------:R-:W-:-:S02]  /*24e0*/  HFMA2.MMA R12, R16, R19, R48 ;  /* 0x00000013100c7235 */ /* 0x000fc40000000030 */
[----:B------:R-:W-:Y:S01]  /*24f0*/  HFMA2.MMA R43, R47, R18, R43 ;  /* 0x000000122f2b7235 */ /* 0x000fe2000000002b */
[----:B------:R-:W-:Y:S01]  /*2500*/  HFMA2 R18, R13, 0.0625, 0.0625, R6 ;  /* 0x2c002c000d127831 */ /* 0x000fe20000000006 */
[----:B------:R-:W-:Y:S01]  /*2510*/  HFMA2.MMA R48, R15, 0.0625, 0.0625, R10 ;  /* 0x2c002c000f307835 */ /* 0x000fe2000000000a */
[----:B------:R-:W-:Y:S02]  /*2520*/  LOP3.LUT R13, R14, 0x64006400, RZ, 0xfc, !PT ;  /* 0x640064000e0d7812 */ /* 0x000fe400078efcff */
[----:B------:R-:W-:Y:S01]  /*2530*/  HFMA2 R46, R18, R19, R46 ;  /* 0x00000013122e7231 */ /* 0x000fe2000000002e */
[----:B------:R-:W-:-:S04]  /*2540*/  HFMA2.MMA R34, R12, R24, R34 ;  /* 0x000000180c227235 */ /* 0x000fc80000000022 */
        /* <DEDUP_REMOVED lines=28> */
.L_x_103:
[----:B------:R-:W2:Y:S04]  /*2710*/  LDG.E.128.CONSTANT R12, desc[UR8][R36.64] ;  /* 0x00000008240c7981 */ /* 0x000ea8000c1e9d00 */
[----:B------:R-:W0:Y:S01]  /*2720*/  LDS.128 R16, [UR5+0x30] ;  /* 0x00003005ff107984 */ /* 0x000e220008000c00 */
[----:B--2---:R-:W-:Y:S02]  /*2730*/  LOP3.LUT R39, R13, 0xf000f, RZ, 0xc0, !PT ;  /* 0x000f000f0d277812 */ /* 0x004fe400078ec0ff */
[C---:B------:R-:W-:Y:S02]  /*2740*/  LOP3.LUT R41, R14.reuse, 0xf000f, RZ, 0xc0, !PT ;  /* 0x000f000f0e297812 */ /* 0x040fe400078ec0ff */
[----:B------:R-:W-:Y:S02]  /*2750*/  LOP3.LUT R42, R14, 0xf000f0, RZ, 0xc0, !PT ;  /* 0x00f000f00e2a7812 */ /* 0x000fe400078ec0ff */
[----:B------:R-:W-:-:S02]  /*2760*/  SHF.R.U32.HI R29, RZ, 0x8, R14 ;  /* 0x00000008ff1d7819 */ /* 0x000fc4000001160e */
[C---:B------:R-:W-:Y:S02]  /*2770*/  LOP3.LUT R33, R12.reuse, 0xf000f, RZ, 0xc0, !PT ;  /* 0x000f000f0c217812 */ /* 0x040fe400078ec0ff */
[----:B------:R-:W-:Y:S02]  /*2780*/  LOP3.LUT R14, R15, 0xf000f, RZ, 0xc0, !PT ;  /* 0x000f000f0f0e7812 */ /* 0x000fe400078ec0ff */
[----:B------:R-:W-:Y:S02]  /*2790*/  LOP3.LUT R40, R13, 0xf000f0, RZ, 0xc0, !PT ;  /* 0x00f000f00d287812 */ /* 0x000fe400078ec0ff */
[----:B------:R-:W-:Y:S02]  /*27a0*/  LOP3.LUT R38, R12, 0xf000f0, RZ, 0xc0, !PT ;  /* 0x00f000f00c267812 */ /* 0x000fe400078ec0ff */
[----:B------:R-:W-:Y:S02]  /*27b0*/  LOP3.LUT R36, R39, 0x64006400, RZ, 0xfc, !PT ;  /* 0x6400640027247812 */ /* 0x000fe400078efcff */
[----:B------:R-:W-:-:S02]  /*27c0*/  LOP3.LUT R33, R33, 0x64006400, RZ, 0xfc, !PT ;  /* 0x6400640021217812 */ /* 0x000fc400078efcff */
[----:B------:R-:W-:Y:S02]  /*27d0*/  LOP3.LUT R46, R14, 0x64006400, RZ, 0xfc, !PT ;  /* 0x640064000e2e7812 */ /* 0x000fe400078efcff */
[----:B------:R-:W-:Y:S01]  /*27e0*/  LOP3.LUT R47, R15, 0xf000f0, RZ, 0xc0, !PT ;  /* 0x00f000f00f2f7812 */ /* 0x000fe200078ec0ff */
[----:B------:R-:W-:Y:S01]  /*27f0*/  HFMA2.MMA R39, R36, 1, 1, R5 ;  /* 0x3c003c0024277835 */ /* 0x000fe20000000005 */
[----:B------:R-:W-:Y:S02]  /*2800*/  SHF.R.U32.HI R32, RZ, 0x8, R15 ;  /* 0x00000008ff207819 */ /* 0x000fe4000001160f */
[----:B------:R-:W-:Y:S02]  /*2810*/  LOP3.LUT R37, R40, 0x64006400, RZ, 0xfc, !PT ;  /* 0x6400640028257812 */ /* 0x000fe400078efcff */
[----:B------:R-:W-:Y:S02]  /*2820*/  LOP3.LUT R15, R38, 0x64006400, RZ, 0xfc, !PT ;  /* 0x64006400260f7812 */ /* 0x000fe400078efcff */
[----:B------:R-:W-:Y:S01]  /*2830*/  LOP3.LUT R38, R41, 0x64006400, RZ, 0xfc, !PT ;  /* 0x6400640029267812 */ /* 0x000fe200078efcff */
[----:B------:R-:W-:Y:S01]  /*2840*/  HADD2 R41, R33, R20 ;  /* 0x0000001421297230 */ /* 0x000fe20000000000 */
[----:B------:R-:W-:Y:S01]  /*2850*/  HFMA2.MMA R33, R46, 1, 1, R9 ;  /* 0x3c003c002e217835 */ /* 0x000fe20000000009 */
[----:B------:R-:W-:Y:S01]  /*2860*/  LOP3.LUT R47, R47, 0x64006400, RZ, 0xfc, !PT ;  /* 0x640064002f2f7812 */ /* 0x000fe200078efcff */
[----:B------:R-:W-:Y:S01]  /*2870*/  HFMA2.MMA R40, R37, 0.0625, 0.0625, R6 ;  /* 0x2c002c0025287835 */ /* 0x000fe20000000006 */
[----:B------:R-:W-:Y:S01]  /*2880*/  HADD2 R37, R38, R7 ;  /* 0x0000000726257230 */ /* 0x000fe20000000000 */
[----:B------:R-:W-:Y:S01]  /*2890*/  LOP3.LUT R45, R42, 0x64006400, RZ, 0xfc, !PT ;  /* 0x640064002a2d7812 */ /* 0x000fe200078efcff */
[----:B------:R-:W-:Y:S01]  /*28a0*/  HFMA2 R42, R15, 0.0625, 0.0625, R4 ;  /* 0x2c002c000f2a7831 */ /* 0x000fe20000000004 */
[-C--:B0-----:R-:W-:Y:S01]  /*28b0*/  HFMA2.MMA R15, R39, R16.reuse, RZ ;  /* 0x00000010270f7235 */ /* 0x081fe200000000ff */
[-C--:B------:R-:W-:Y:S01]  /*28c0*/  HFMA2 R46, R41, R16.reuse, RZ.H0_H0 ;  /* 0x00000010292e7231 */ /* 0x080fe200000400ff */
[----:B------:R-:W-:Y:S01]  /*28d0*/  HFMA2.MMA R36, R47, 0.0625, 0.0625, R10 ;  /* 0x2c002c002f247835 */ /* 0x000fe2000000000a */
[----:B------:R-:W-:Y:S01]  /*28e0*/  HFMA2 R50, R37, R16, RZ.H0_H0 ;  /* 0x0000001025327231 */ /* 0x000fe200000400ff */
[----:B------:R-:W-:Y:S01]  /*28f0*/  HFMA2.MMA R16, R33, R16, RZ ;  /* 0x0000001021107235 */ /* 0x000fe200000000ff */
[----:B------:R-:W-:Y:S01]  /*2900*/  SHF.R.U32.HI R12, RZ, 0x8, R12 ;  /* 0x00000008ff0c7819 */ /* 0x000fe2000001160c */
[----:B------:R-:W-:Y:S01]  /*2910*/  HFMA2 R38, R45, 0.0625, 0.0625, R8 ;  /* 0x2c002c002d267831 */ /* 0x000fe20000000008 */
[----:B------:R-:W-:Y:S01]  /*2920*/  SHF.R.U32.HI R13, RZ, 0x8, R13 ;  /* 0x00000008ff0d7819 */ /* 0x000fe2000001160d */
[-C--:B------:R-:W-:Y:S01]  /*2930*/  HFMA2 R46, R42, R17.reuse, R46 ;  /* 0x000000112a2e7231 */ /* 0x080fe2000000002e */
[----:B------:R-:W-:Y:S01]  /*2940*/  LOP3.LUT R14, R12, 0xf000f, RZ, 0xc0, !PT ;  /* 0x000f000f0c0e7812 */ /* 0x000fe200078ec0ff */
[-C--:B------:R-:W-:Y:S01]  /*2950*/  HFMA2.MMA R15, R40, R17.reuse, R15 ;  /* 0x00000011280f7235 */ /* 0x080fe2000000000f */
[----:B------:R-:W-:Y:S01]  /*2960*/  HFMA2 R50, R38, R17, R50 ;  /* 0x0000001126327231 */ /* 0x000fe20000000032 */
[----:B------:R-:W-:Y:S01]  /*2970*/  HFMA2.MMA R16, R36, R17, R16 ;  /* 0x0000001124107235 */ /* 0x000fe20000000010 */
[----:B------:R-:W-:-:S02]  /*2980*/  LOP3.LUT R17, R13, 0xf000f, RZ, 0xc0, !PT ;  /* 0x000f000f0d117812 */ /* 0x000fc400078ec0ff */
[----:B------:R-:W-:Y:S02]  /*2990*/  LOP3.LUT R47, R32, 0xf000f, RZ, 0xc0, !PT ;  /* 0x000f000f202f7812 */ /* 0x000fe400078ec0ff */
[----:B------:R-:W-:Y:S02]  /*29a0*/  LOP3.LUT R49, R14, 0x64006400, RZ, 0xfc, !PT ;  /* 0x640064000e317812 */ /* 0x000fe400078efcff */
[----:B------:R-:W-:Y:S02]  /*29b0*/  LOP3.LUT R14, R17, 0x64006400, RZ, 0xfc, !PT ;  /* 0x64006400110e7812 */ /* 0x000fe400078efcff */
[----:B------:R-:W-:Y:S01]  /*29c0*/  LOP3.LUT R52, R47, 0x64006400, RZ, 0xfc, !PT ;  /* 0x640064002f347812 */ /* 0x000fe200078efcff */
[----:B------:R-:W-:Y:S01]  /*29d0*/  HADD2 R49, R49, R20 ;  /* 0x0000001431317230 */ /* 0x000fe20000000000 */
[----:B------:R-:W-:Y:S02]  /*29e0*/  LOP3.LUT R45, R29, 0xf000f, RZ, 0xc0, !PT ;  /* 0x000f000f1d2d7812 */ /* 0x000fe400078ec0ff */
[----:B------:R-:W-:Y:S01]  /*29f0*/  HFMA2.MMA R47, R14, 1, 1, R5 ;  /* 0x3c003c000e2f7835 */ /* 0x000fe20000000005 */
[----:B------:R-:W-:Y:S01]  /*2a00*/  LOP3.LUT R12, R12, 0xf000f0, RZ, 0xc0, !PT ;  /* 0x00f000f00c0c7812 */ /* 0x000fe200078ec0ff */
[----:B------:R-:W-:Y:S01]  /*2a10*/  HFMA2.MMA R17, R52, 1, 1, R9 ;  /* 0x3c003c0034117835 */ /* 0x000fe20000000009 */
[----:B------:R-:W-:Y:S01]  /*2a20*/  LOP3.LUT R48, R45, 0x64006400, RZ, 0xfc, !PT ;  /* 0x640064002d307812 */ /* 0x000fe200078efcff */
[----:B------:R-:W-:Y:S01]  /*2a30*/  HFMA2.MMA R14, R49, R18, R46 ;  /* 0x00000012310e7235 */ /* 0x000fe2000000002e */
[----:B------:R-:W-:-:S03]  /*2a40*/  LOP3.LUT R32, R32, 0xf000f0, RZ, 0xc0, !PT ;  /* 0x00f000f020207812 */ /* 0x000fc600078ec0ff */
[----:B------:R-:W-:Y:S02]  /*2a50*/  HADD2 R45, R48, R7 ;  /* 0x00000007302d7230 */ /* 0x000fe40000000000 */
[-C--:B------:R-:W-:Y:S02]  /*2a60*/  HFMA2 R15, R47, R18.reuse, R15 ;  /* 0x000000122f0f7231 */ /* 0x080fe4000000000f */
[----:B------:R-:W-:Y:S01]  /*2a70*/  HFMA2 R51, R17, R18, R16 ;  /* 0x0000001211337231 */ /* 0x000fe20000000010 */
[----:B------:R-:W-:Y:S01]  /*2a80*/  LOP3.LUT R16, R13, 0xf000f0, RZ, 0xc0, !PT ;  /* 0x00f000f00d107812 */ /* 0x000fe200078ec0ff */
[----:B------:R-:W-:Y:S01]  /*2a90*/  HFMA2.MMA R50, R45, R18, R50 ;  /* 0x000000122d327235 */ /* 0x000fe20000000032 */
[----:B------:R-:W-:Y:S02]  /*2aa0*/  LOP3.LUT R18, R29, 0xf000f0, RZ, 0xc0, !PT ;  /* 0x00f000f01d127812 */ /* 0x000fe400078ec0ff */
[----:B------:R-:W-:Y:S02]  /*2ab0*/  LOP3.LUT R13, R12, 0x64006400, RZ, 0xfc, !PT ;  /* 0x640064000c0d7812 */ /* 0x000fe400078efcff */
[----:B------:R-:W-:-:S02]  /*2ac0*/  LOP3.LUT R53, R18, 0x64006400, RZ, 0xfc, !PT ;  /* 0x6400640012357812 */ /* 0x000fc400078efcff */
[----:B------:R-:W-:Y:S02]  /*2ad0*/  LOP3.LUT R29, R16, 0x64006400, RZ, 0xfc, !PT ;  /* 0x64006400101d7812 */ /* 0x000fe400078efcff */
[----:B------:R-:W-:Y:S01]  /*2ae0*/  HFMA2.MMA R48, R13, 0.0625, 0.0625, R4 ;  /* 0x2c002c000d307835 */ /* 0x000fe20000000004 */
[----:B------:R-:W-:Y:S01]  /*2af0*/  LOP3.LUT R16, R32, 0x64006400, RZ, 0xfc, !PT ;  /* 0x6400640020107812 */ /* 0x000fe200078efcff */
[----:B------:R-:W-:Y:S01]  /*2b00*/  HFMA2.MMA R18, R53, 0.0625, 0.0625, R8 ;  /* 0x2c002c0035127835 */ /* 0x000fe20000000008 */
[----:B------:R-:W-:-:S03]  /*2b10*/  HFMA2 R46, R29, 0.0625, 0.0625, R6 ;  /* 0x2c002c001d2e7831 */ /* 0x000fc60000000006 */
        /* <DEDUP_REMOVED lines=31> */
.L_x_100:
[----:B------:R-:W-:Y:S01]  /*2d10*/  UIADD3 UR12, UR12, 0x20, URZ ;  /* 0x000000200c0c7890 */ /* 0x000fe2000fffe03f */
[----:B------:R-:W0:Y:S01]  /*2d20*/  LDC R13, c[0x0][0x23c] ;  /* 0x00008f00ff0d7b82 */ /* 0x000e220000000800 */
[----:B------:R-:W-:Y:S02]  /*2d30*/  UIADD3 UR5, UR5, 0x40, URZ ;  /* 0x0000004005057890 */ /* 0x000fe4000fffe03f */
[----:B------:R-:W-:Y:S02]  /*2d40*/  UISETP.GE.AND UP0, UPT, UR12, UR11, UPT ;  /* 0x0000000b0c00728c */ /* 0x000fe4000bf06270 */
[----:B------:R-:W-:-:S04]  /*2d50*/  UIADD3 UR4, UR4, 0x20, URZ ;  /* 0x0000002004047890 */ /* 0x000fc8000fffe03f */
[----:B------:R-:W-:Y:S01]  /*2d60*/  PLOP3.LUT P0, PT, PT, PT, UP0, 0x80, 0x0 ;  /* 0x000000000000781c */ /* 0x000fe20003f0f008 */
[----:B0-----:R-:W-:-:S12]  /*2d70*/  IMAD.WIDE R30, R13, 0x10, R30 ;  /* 0x000000100d1e7825 */ /* 0x001fd800078e021e */
[----:B------:R-:W-:Y:S05]  /*2d80*/  @!P0 BRA `(.L_x_104) ;  /* 0xffffffe000fc8947 */ /* 0x000fea000383ffff */
.L_x_98:
        /* <DEDUP_REMOVED lines=17> */
[----:B------:R-:W-:Y:S01]  /*2ea0*/  IMAD.MOV.U32 R6, RZ, RZ, R8 ;  /* 0x000000ffff067224 */ /* 0x000fe200078e0008 */
[----:B------:R-:W-:-:S04]  /*2eb0*/  PRMT R29, R29, 0x5410, R35 ;  /* 0x000054101d1d7816 */ /* 0x000fc80000000023 */
[----:B------:R-:W-:-:S07]  /*2ec0*/  MOV R10, R6 ;  /* 0x00000006000a7202 */ /* 0x000fce0000000f00 */
.L_x_108:
[----:B------:R-:W0:Y:S02]  /*2ed0*/  LDS R6, [R10] ;  /* 0x000000000a067984 */ /* 0x000e240000000800 */
[----:B0-----:R-:W-:-:S10]  /*2ee0*/  HFMA2.MMA R7, R6, 1, 1, R29 ;  /* 0x3c003c0006077835 */ /* 0x001fd4000000001d */
[----:B------:R-:W0:Y:S02]  /*2ef0*/  ATOMS.CAST.SPIN R7, [R10], R6, R7 ;  /* 0x000000060a07738d */ /* 0x000e240001800007 */
[----:B0-----:R-:W-:-:S13]  /*2f00*/  ISETP.EQ.U32.AND P0, PT, R7, 0x1, PT ;  /* 0x000000010700780c */ /* 0x001fda0003f02070 */
[----:B------:R-:W-:Y:S05]  /*2f10*/  @!P0 BRA `(.L_x_108) ;  /* 0xfffffffc00ec8947 */ /* 0x000fea000383ffff */
[----:B------:R-:W-:Y:S05]  /*2f20*/  BRA `(.L_x_106) ;  /* 0x00000000000c7947 */ /* 0x000fea0003800000 */
.L_x_107:
[----:B------:R-:W2:Y:S02]  /*2f30*/  LD.E R6, desc[UR8][R8.64] ;  /* 0x0000000808067980 */ /* 0x000ea4000c101900 */
[----:B--2---:R-:W-:-:S05]  /*2f40*/  IADD3 R7, R29, R6, RZ ;  /* 0x000000061d077210 */ /* 0x004fca0007ffe0ff */
[----:B------:R0:W-:Y:S02]  /*2f50*/  ST.E desc[UR8][R8.64], R7 ;  /* 0x0000000708007985 */ /* 0x0001e4000c101908 */
.L_x_106:
[----:B------:R-:W-:Y:S05]  /*2f60*/  BSYNC B0 ;  /* 0x0000000000007941 */ /* 0x000fea0003800000 */
.L_x_105:
        /* <DEDUP_REMOVED lines=8> */
.L_x_112:
[----:B------:R-:W0:Y:S02]  /*2ff0*/  LDS R6, [R8+0x4] ;  /* 0x0000040008067984 */ /* 0x000e240000000800 */
[----:B0-----:R-:W-:-:S06]  /*3000*/  HADD2 R7, R6, R32 ;  /* 0x0000002006077230 */ /* 0x001fcc0000000000 */
[----:B------:R-:W0:Y:S02]  /*3010*/  ATOMS.CAST.SPIN R7, [R8+0x4], R6, R7 ;  /* 0x000004060807738d */ /* 0x000e240001800007 */
[----:B0-----:R-:W-:-:S13]  /*3020*/  ISETP.EQ.U32.AND P0, PT, R7, 0x1, PT ;  /* 0x000000010700780c */ /* 0x001fda0003f02070 */
[----:B------:R-:W-:Y:S05]  /*3030*/  @!P0 BRA `(.L_x_112) ;  /* 0xfffffffc00ec8947 */ /* 0x000fea000383ffff */
[----:B------:R-:W-:Y:S05]  /*3040*/  BRA `(.L_x_110) ;  /* 0x00000000000c7947 */ /* 0x000fea0003800000 */
.L_x_111:
[----:B------:R-:W0:Y:S02]  /*3050*/  LD.E R6, desc[UR8][R8.64+0x4] ;  /* 0x0000040808067980 */ /* 0x000e24000c101900 */
[----:B0-----:R-:W-:-:S05]  /*3060*/  IMAD.IADD R7, R32, 0x1, R6 ;  /* 0x0000000120077824 */ /* 0x001fca00078e0206 */
[----:B------:R1:W-:Y:S02]  /*3070*/  ST.E desc[UR8][R8.64+0x4], R7 ;  /* 0x0000040708007985 */ /* 0x0003e4000c101908 */
.L_x_110:
[----:B------:R-:W-:Y:S05]  /*3080*/  BSYNC B0 ;  /* 0x0000000000007941 */ /* 0x000fea0003800000 */
.L_x_109:
[----:B------:R-:W-:-:S06]  /*3090*/  UISETP.GE.AND UP0, UPT, UR10, 0x2, UPT ;  /* 0x000000020a00788c */ /* 0x000fcc000bf06270 */
[----:B------:R-:W-:-:S13]  /*30a0*/  PLOP3.LUT P0, PT, PT, PT, UP0, 0x80, 0x0 ;  /* 0x000000000000781c */ /* 0x000fda0003f0f008 */
[----:B------:R-:W-:Y:S05]  /*30b0*/  @!P0 EXIT ;  /* 0x000000000000894d */ /* 0x000fea0003800000 */
[----:B------:R-:W-:Y:S01]  /*30c0*/  IADD3 R13, R28, R13, RZ ;  /* 0x0000000d1c0d7210 */ /* 0x000fe20007ffe0ff */
[----:B------:R-:W-:Y:S02]  /*30d0*/  HADD2 R11, R11.H0_H0, R11.H1_H1 ;  /* 0x3000000b0b0b7230 */ /* 0x000fe40000000800 */
[----:B------:R-:W-:Y:S02]  /*30e0*/  HADD2 R6, R3.H0_H0, R3.H1_H1 ;  /* 0x3000000303067230 */ /* 0x000fe40000000800 */
[----:B------:R-:W-:-:S03]  /*30f0*/  IMAD.WIDE R4, R13, 0x2, R4 ;  /* 0x000000020d047825 */ /* 0x000fc600078e0204 */
[----:B------:R-:W-:-:S05]  /*3100*/  PRMT R11, R11, 0x5410, R6 ;  /* 0x000054100b0b7816 */ /* 0x000fca0000000006 */
[----:B------:R2:W-:Y:S01]  /*3110*/  ATOM.E.ADD.F16x2.RN.STRONG.GPU P0, RZ, desc[UR8][R4.64], R11 ;  /* 0x0000000b04ff79a2 */ /* 0x0005e2000810e1c8 */
[----:B01----:R-:W-:Y:S01]  /*3120*/  HADD2 R7, R2.H0_H0, R2.H1_H1 ;  /* 0x3000000202077230 */ /* 0x003fe20000000800 */
[----:B------:R-:W-:Y:S01]  /*3130*/  BSSY B0, `(.L_x_113) ;  /* 0x0000012000007945 */ /* 0x000fe20003800000 */
[----:B------:R-:W-:-:S05]  /*3140*/  HADD2 R8, R0.H0_H0, R0.H1_H1 ;  /* 0x3000000000087230 */ /* 0x000fca0000000800 */
[----:B------:R-:W-:Y:S01]  /*3150*/  PRMT R7, R7, 0x5410, R8 ;  /* 0x0000541007077816 */ /* 0x000fe20000000008 */
[----:B--2---:R-:W-:Y:S06]  /*3160*/  @P0 BRA `(.L_x_114) ;  /* 0x0000000000380947 */ /* 0x004fec0003800000 */
[----:B------:R-:W0:Y:S02]  /*3170*/  QSPC.E.S P0, RZ, [R4] ;  /* 0x0000000004ff73aa */ /* 0x000e240000000500 */
[----:B0-----:R-:W-:Y:S05]  /*3180*/  @!P0 BRA `(.L_x_115) ;  /* 0x0000000000248947 */ /* 0x001fea0003800000 */
[----:B------:R-:W-:Y:S02]  /*3190*/  MOV R2, R4 ;  /* 0x0000000400027202 */ /* 0x000fe40000000f00 */
[----:B------:R-:W-:Y:S02]  /*31a0*/  PRMT R11, R11, 0x5410, R6 ;  /* 0x000054100b0b7816 */ /* 0x000fe40000000006 */
[----:B------:R-:W-:-:S07]  /*31b0*/  MOV R0, R2 ;  /* 0x0000000200007202 */ /* 0x000fce0000000f00 */
.L_x_116:
[----:B------:R-:W0:Y:S02]  /*31c0*/  LDS R2, [R0] ;  /* 0x0000000000027984 */ /* 0x000e240000000800 */
[----:B0-----:R-:W-:-:S10]  /*31d0*/  HFMA2.MMA R3, R2, 1, 1, R11 ;  /* 0x3c003c0002037835 */ /* 0x001fd4000000000b */
[----:B------:R-:W0:Y:S02]  /*31e0*/  ATOMS.CAST.SPIN R3, [R0], R2, R3 ;  /* 0x000000020003738d */ /* 0x000e240001800003 */
[----:B0-----:R-:W-:-:S13]  /*31f0*/  ISETP.EQ.U32.AND P0, PT, R3, 0x1, PT ;  /* 0x000000010300780c */ /* 0x001fda0003f02070 */
[----:B------:R-:W-:Y:S05]  /*3200*/  @!P0 BRA `(.L_x_116) ;  /* 0xfffffffc00ec8947 */ /* 0x000fea000383ffff */
[----:B------:R-:W-:Y:S05]  /*3210*/  BRA `(.L_x_114) ;  /* 0x00000000000c7947 */ /* 0x000fea0003800000 */
.L_x_115:
[----:B------:R-:W2:Y:S02]  /*3220*/  LD.E R0, desc[UR8][R4.64] ;  /* 0x0000000804007980 */ /* 0x000ea4000c101900 */
[----:B--2---:R-:W-:-:S05]  /*3230*/  IMAD.IADD R3, R11, 0x1, R0 ;  /* 0x000000010b037824 */ /* 0x004fca00078e0200 */
[----:B------:R0:W-:Y:S02]  /*3240*/  ST.E desc[UR8][R4.64], R3 ;  /* 0x0000000304007985 */ /* 0x0001e4000c101908 */
.L_x_114:
[----:B------:R-:W-:Y:S05]  /*3250*/  BSYNC B0 ;  /* 0x0000000000007941 */ /* 0x000fea0003800000 */
.L_x_113:
[----:B------:R1:W-:Y:S02]  /*3260*/  ATOM.E.ADD.F16x2.RN.STRONG.GPU P0, RZ, desc[UR8][R4.64+0x4], R7 ;  /* 0x0000040704ff79a2 */ /* 0x0003e4000810e1c8 */
[----:B-1----:R-:W-:Y:S05]  /*3270*/  @P0 EXIT ;  /* 0x000000000000094d */ /* 0x002fea0003800000 */
[----:B------:R-:W1:Y:S02]  /*3280*/  QSPC.E.S P0, RZ, [R4+0x4] ;  /* 0x0000040004ff73aa */ /* 0x000e640000000500 */
[----:B-1----:R-:W-:Y:S05]  /*3290*/  @!P0 BRA `(.L_x_117) ;  /* 0x0000000000248947 */ /* 0x002fea0003800000 */
[----:B------:R-:W-:Y:S02]  /*32a0*/  MOV R2, R4 ;  /* 0x0000000400027202 */ /* 0x000fe40000000f00 */
[----:B------:R-:W-:Y:S02]  /*32b0*/  PRMT R7, R7, 0x5410, R8 ;  /* 0x0000541007077816 */ /* 0x000fe40000000008 */
[----:B------:R-:W-:-:S07]  /*32c0*/  MOV R0, R2 ;  /* 0x0000000200007202 */ /* 0x000fce0000000f00 */
.L_x_118:
[----:B------:R-:W0:Y:S02]  /*32d0*/  LDS R2, [R0+0x4] ;  /* 0x0000040000027984 */ /* 0x000e240000000800 */
[----:B0-----:R-:W-:-:S06]  /*32e0*/  HADD2 R3, R2, R7 ;  /* 0x0000000702037230 */ /* 0x001fcc0000000000 */
[----:B------:R-:W0:Y:S02]  /*32f0*/  ATOMS.CAST.SPIN R3, [R0+0x4], R2, R3 ;  /* 0x000004020003738d */ /* 0x000e240001800003 */
[----:B0-----:R-:W-:-:S13]  /*3300*/  ISETP.EQ.U32.AND P0, PT, R3, 0x1, PT ;  /* 0x000000010300780c */ /* 0x001fda0003f02070 */
[----:B------:R-:W-:Y:S05]  /*3310*/  @!P0 BRA `(.L_x_118) ;  /* 0xfffffffc00ec8947 */ /* 0x000fea000383ffff */
[----:B------:R-:W-:Y:S05]  /*3320*/  EXIT ;  /* 0x000000000000794d */ /* 0x000fea0003800000 */
.L_x_117:
[----:B------:R-:W0:Y:S02]  /*3330*/  LD.E R0, desc[UR8][R4.64+0x4] ;  /* 0x0000040804007980 */ /* 0x000e24000c101900 */
[----:B0-----:R-:W-:-:S05]  /*3340*/  IADD3 R3, R7, R0, RZ ;  /* 0x0000000007037210 */ /* 0x001fca0007ffe0ff */
[----:B------:R-:W-:Y:S01]  /*3350*/  ST.E desc[UR8][R4.64+0x4], R3 ;  /* 0x0000040304007985 */ /* 0x000fe2000c101908 */
[----:B------:R-:W-:Y:S05]  /*3360*/  EXIT ;  /* 0x000000000000794d */ /* 0x000fea0003800000 */
.L_x_119:
        /* <DEDUP_REMOVED lines=9> */
.L_x_135:


//--------------------- .text._Z28gemm_half_q_half_gptq_kernelILi1ELb0ELb0EEvPK6__halfPKjS4_S2_PS0_iiiiiPKtibS2_i --------------------------
	.section	.text._Z28gemm_half_q_half_gptq_kernelILi1ELb0ELb0EEvPK6__halfPKjS4_S2_PS0_iiiiiPKtibS2_i,"ax",@progbits
	.align	128
        .global         _Z28gemm_half_q_half_gptq_kernelILi1ELb0ELb0EEvPK6__halfPKjS4_S2_PS0_iiiiiPKtibS2_i
        .type           _Z28gemm_half_q_half_gptq_kernelILi1ELb0ELb0EEvPK6__halfPKjS4_S2_PS0_iiiiiPKtibS2_i,@function
        .size           _Z28gemm_half_q_half_gptq_kernelILi1ELb0ELb0EEvPK6__halfPKjS4_S2_PS0_iiiiiPKtibS2_i,(.L_x_136 - _Z28gemm_half_q_half_gptq_kernelILi1ELb0ELb0EEvPK6__halfPKjS4_S2_PS0_iiiiiPKtibS2_i)
        .other          _Z28gemm_half_q_half_gptq_kernelILi1ELb0ELb0EEvPK6__halfPKjS4_S2_PS0_iiiiiPKtibS2_i,@"STO_CUDA_ENTRY STV_DEFAULT"
_Z28gemm_half_q_half_gptq_kernelILi1ELb0ELb0EEvPK6__halfPKjS4_S2_PS0_iiiiiPKtibS2_i:
.text._Z28gemm_half_q_half_gptq_kernelILi1ELb0ELb0EEvPK6__halfPKjS4_S2_PS0_iiiiiPKtibS2_i:
[----:B------:R-:W-:Y:S01]  /*0000*/  LDC R1, c[0x0][0x28] ;  /* 0x00000a00ff017b82 */ /* 0x000fe20000000800 */
[----:B------:R-:W0:Y:S07]  /*0010*/  S2R R11, SR_CTAID.Z ;  /* 0x00000000000b7919 */ /* 0x000e2e0000002700 */
[----:B------:R-:W1:Y:S01]  /*0020*/  S2UR UR8, SR_CTAID.Y ;  /* 0x00000000000879c3 */ /* 0x000e620000002600 */
[----:B------:R-:W-:Y:S01]  /*0030*/  ULDC.64 UR6, c[0x0][0x208] ;  /* 0x0000820000067ab9 */ /* 0x000fe20000000a00 */
[----:B------:R-:W-:Y:S01]  /*0040*/  BSSY B0, `(.L_x_120) ;  /* 0x0000026000007945 */ /* 0x000fe20003800000 */
[----:B------:R-:W2:Y:S01]  /*0050*/  S2R R9, SR_TID.X ;  /* 0x0000000000097919 */ /* 0x000ea20000002100 */
[----:B------:R-:W3:Y:S04]  /*0060*/  S2R R2, SR_CTAID.X ;  /* 0x0000000000027919 */ /* 0x000ee80000002500 */
[----:B------:R-:W1:Y:S08]  /*0070*/  LDC R10, c[0x0][0x238] ;  /* 0x00008e00ff0a7b82 */ /* 0x000e700000000800 */
[----:B------:R-:W4:Y:S01]  /*0080*/  LDC R5, c[0x0][0x240] ;  /* 0x00009000ff057b82 */ /* 0x000f220000000800 */
[----:B0-----:R-:W-:Y:S01]  /*0090*/  IMAD.SHL.U32 R30, R11, 0x80, RZ ;  /* 0x000000800b1e7824 */ /* 0x001fe200078e00ff */
[----:B-1----:R-:W-:-:S03]  /*00a0*/  ISETP.LE.AND P1, PT, R10, UR8, PT ;  /* 0x000000080a007c0c */ /* 0x002fc6000bf23270 */
[--C-:B--2---:R-:W-:Y:S02]  /*00b0*/  IMAD.IADD R0, R30, 0x1, R9.reuse ;  /* 0x000000011e007824 */ /* 0x104fe400078e0209 */
[----:B---3--:R-:W-:Y:S01]  /*00c0*/  IMAD R31, R2, 0x80, R9 ;  /* 0x00000080021f7824 */ /* 0x008fe200078e0209 */
[----:B----4-:R-:W-:-:S04]  /*00d0*/  VIADDMNMX R33, R30, 0x80, R5, PT ;  /* 0x000000801e217846 */ /* 0x010fc80003800105 */
[----:B------:R-:W-:-:S13]  /*00e0*/  ISETP.GE.OR P0, PT, R0, R33, P1 ;  /* 0x000000210000720c */ /* 0x000fda0000f06670 */
[----:B------:R-:W-:Y:S05]  /*00f0*/  @P0 BRA `(.L_x_121) ;  /* 0x0000000000680947 */ /* 0x000fea0003800000 */
[----:B------:R-:W-:Y:S01]  /*0100*/  ULDC.64 UR4, c[0x0][0x250] ;  /* 0x0000940000047ab9 */ /* 0x000fe20000000a00 */
[----:B------:R-:W-:Y:S02]  /*0110*/  SHF.R.S32.HI R7, RZ, 0x1f, R0 ;  /* 0x0000001fff077819 */ /* 0x000fe40000011400 */
[----:B------:R-:W-:-:S04]  /*0120*/  ISETP.NE.U32.AND P0, PT, RZ, UR4, PT ;  /* 0x00000004ff007c0c */ /* 0x000fc8000bf05070 */
[----:B------:R-:W-:-:S13]  /*0130*/  ISETP.NE.AND.EX P0, PT, RZ, UR5, PT, P0 ;  /* 0x00000005ff007c0c */ /* 0x000fda000bf05300 */
[----:B------:R-:W-:-:S04]  /*0140*/  @P0 LEA R2, P2, R0, UR4, 0x1 ;  /* 0x0000000400020c11 */ /* 0x000fc8000f8408ff */
[----:B------:R-:W-:Y:S01]  /*0150*/  @P0 LEA.HI.X R3, R0, UR5, R7, 0x1, P2 ;  /* 0x0000000500030c11 */ /* 0x000fe200090f0c07 */
[----:B------:R-:W-:Y:S01]  /*0160*/  IMAD R5, R5, UR8, RZ ;  /* 0x0000000805057c24 */ /* 0x000fe2000f8e02ff */
[----:B------:R-:W-:-:S03]  /*0170*/  ULDC.64 UR4, c[0x0][0x210] ;  /* 0x0000840000047ab9 */ /* 0x000fc60000000a00 */
[----:B------:R-:W2:Y:S01]  /*0180*/  @P0 LDG.E.U16.CONSTANT R2, desc[UR6][R2.64] ;  /* 0x0000000602020981 */ /* 0x000ea2000c1e9500 */
[----:B------:R-:W-:Y:S02]  /*0190*/  SHF.R.S32.HI R4, RZ, 0x1f, R5 ;  /* 0x0000001fff047819 */ /* 0x000fe40000011405 */
[----:B------:R-:W-:-:S05]  /*01a0*/  @!P0 IADD3 R0, P2, R0, R5, RZ ;  /* 0x0000000500008210 */ /* 0x000fca0007f5e0ff */
[----:B------:R-:W-:Y:S01]  /*01b0*/  @!P0 IMAD.X R7, R7, 0x1, R4, P2 ;  /* 0x0000000107078824 */ /* 0x000fe200010e0604 */
[----:B------:R-:W-:-:S04]  /*01c0*/  @!P0 LEA R6, P2, R0, UR4, 0x1 ;  /* 0x0000000400068c11 */ /* 0x000fc8000f8408ff */
[----:B------:R-:W-:-:S06]  /*01d0*/  @!P0 LEA.HI.X R7, R0, UR5, R7, 0x1, P2 ;  /* 0x0000000500078c11 */ /* 0x000fcc00090f0c07 */
[----:B------:R-:W3:Y:S01]  /*01e0*/  @!P0 LDG.E.U16.CONSTANT R7, desc[UR6][R6.64] ;  /* 0x0000000606078981 */ /* 0x000ee2000c1e9500 */
[----:B--2---:R-:W-:-:S05]  /*01f0*/  @P0 IADD3 R5, P3, R5, R2, RZ ;  /* 0x0000000205050210 */ /* 0x004fca0007f7e0ff */
[----:B------:R-:W-:Y:S01]  /*0200*/  @P0 IMAD.X R8, RZ, RZ, R4, P3 ;  /* 0x000000ffff080224 */ /* 0x000fe200018e0604 */
[----:B------:R-:W-:-:S04]  /*0210*/  @P0 LEA R4, P3, R5, UR4, 0x1 ;  /* 0x0000000405040c11 */ /* 0x000fc8000f8608ff */
[----:B------:R-:W-:-:S06]  /*0220*/  @P0 LEA.HI.X R5, R5, UR5, R8, 0x1, P3 ;  /* 0x0000000505050c11 */ /* 0x000fcc00098f0c08 */
[----:B------:R-:W2:Y:S01]  /*0230*/  @P0 LDG.E.U16.CONSTANT R5, desc[UR6][R4.64] ;  /* 0x0000000604050981 */ /* 0x000ea2000c1e9500 */
[----:B------:R-:W0:Y:S01]  /*0240*/  S2UR UR5, SR_CgaCtaId ;  /* 0x00000000000579c3 */ /* 0x000e220000008800 */
[----:B------:R-:W-:Y:S02]  /*0250*/  UMOV UR4, 0x400 ;  /* 0x0000040000047882 */ /* 0x000fe40000000000 */
[----:B0-----:R-:W-:-:S06]  /*0260*/  ULEA UR4, UR5, UR4, 0x18 ;  /* 0x0000000405047291 */ /* 0x001fcc000f8ec03f */
[----:B------:R-:W-:-:S05]  /*0270*/  LEA R0, R9, UR4, 0x1 ;  /* 0x0000000409007c11 */ /* 0x000fca000f8e08ff */
[----:B--2---:R0:W-:Y:S04]  /*0280*/  @P0 STS.U16 [R0], R5 ;  /* 0x0000000500000388 */ /* 0x0041e80000000400 */
[----:B---3--:R0:W-:Y:S02]  /*0290*/  @!P0 STS.U16 [R0], R7 ;  /* 0x0000000700008388 */ /* 0x0081e40000000400 */
.L_x_121:
[----:B------:R-:W-:Y:S05]  /*02a0*/  BSYNC B0 ;  /* 0x0000000000007941 */ /* 0x000fea0003800000 */
.L_x_120:
[----:B------:R-:W-:Y:S01]  /*02b0*/  ULDC UR4, c[0x0][0x23c] ;  /* 0x00008f0000047ab9 */ /* 0x000fe20000000800 */
[----:B------:R-:W-:Y:S02]  /*02c0*/  IMAD.SHL.U32 R31, R31, 0x4, RZ ;  /* 0x000000041f1f7824 */ /* 0x000fe400078e00ff */
[----:B------:R-:W-:-:S05]  /*02d0*/  IMAD.U32 R8, RZ, RZ, UR4 ;  /* 0x00000004ff087e24 */ /* 0x000fca000f8e00ff */
[----:B------:R-:W-:-:S13]  /*02e0*/  ISETP.GE.AND P0, PT, R31, R8, PT ;  /* 0x000000081f00720c */ /* 0x000fda0003f06270 */
[----:B------:R-:W-:Y:S05]  /*02f0*/  @P0 EXIT ;  /* 0x000000000000094d */ /* 0x000fea0003800000 */
[----:B------:R-:W0:Y:S02]  /*0300*/  LDC R9, c[0x0][0x248] ;  /* 0x00009200ff097b82 */ /* 0x000e240000000800 */
[----:B0-----:R-:W-:-:S04]  /*0310*/  IABS R5, R9 ;  /* 0x0000000900057213 */ /* 0x001fc80000000000 */
[----:B------:R-:W0:Y:S08]  /*0320*/  I2F.RP R0, R5 ;  /* 0x0000000500007306 */ /* 0x000e300000209400 */
[----:B0-----:R-:W0:Y:S02]  /*0330*/  MUFU.RCP R0, R0 ;  /* 0x0000000000007308 */ /* 0x001e240000001000 */
[----:B0-----:R-:W-:-:S06]  /*0340*/  VIADD R2, R0, 0xffffffe ;  /* 0x0ffffffe00027836 */ /* 0x001fcc0000000000 */
[----:B------:R0:W1:Y:S02]  /*0350*/  F2I.FTZ.U32.TRUNC.NTZ R3, R2 ;  /* 0x0000000200037305 */ /* 0x000064000021f000 */
[----:B0-----:R-:W-:Y:S02]  /*0360*/  IMAD.MOV.U32 R2, RZ, RZ, RZ ;  /* 0x000000ffff027224 */ /* 0x001fe400078e00ff */
[----:B-1----:R-:W-:-:S04]  /*0370*/  IMAD.MOV R4, RZ, RZ, -R3 ;  /* 0x000000ffff047224 */ /* 0x002fc800078e0a03 */
[----:B------:R-:W-:Y:S01]  /*0380*/  IMAD R7, R4, R5, RZ ;  /* 0x0000000504077224 */ /* 0x000fe200078e02ff */
[----:B------:R-:W-:-:S03]  /*0390*/  IABS R4, R30 ;  /* 0x0000001e00047213 */ /* 0x000fc60000000000 */
[----:B------:R-:W-:Y:S02]  /*03a0*/  IMAD.HI.U32 R3, R3, R7, R2 ;  /* 0x0000000703037227 */ /* 0x000fe400078e0002 */
[----:B------:R-:W0:Y:S04]  /*03b0*/  LDC.64 R6, c[0x0][0x228] ;  /* 0x00008a00ff067b82 */ /* 0x000e280000000a00 */
[----:B------:R-:W-:-:S04]  /*03c0*/  IMAD.HI.U32 R27, R3, R4, RZ ;  /* 0x00000004031b7227 */ /* 0x000fc800078e00ff */
[----:B------:R-:W-:Y:S01]  /*03d0*/  IMAD.MOV R0, RZ, RZ, -R27 ;  /* 0x000000ffff007224 */ /* 0x000fe200078e0a1b */
[----:B------:R-:W1:Y:S03]  /*03e0*/  LDC.64 R2, c[0x0][0x220] ;  /* 0x00008800ff027b82 */ /* 0x000e660000000a00 */
[----:B------:R-:W-:Y:S01]  /*03f0*/  IMAD R0, R5, R0, R4 ;  /* 0x0000000005007224 */ /* 0x000fe200078e0204 */
[----:B------:R-:W-:-:S04]  /*0400*/  SHF.R.S32.HI R4, RZ, 0x1f, R31 ;  /* 0x0000001fff047819 */ /* 0x000fc8000001141f */
[----:B------:R-:W-:Y:S02]  /*0410*/  ISETP.GT.U32.AND P3, PT, R5, R0, PT ;  /* 0x000000000500720c */ /* 0x000fe40003f64070 */
[----:B------:R-:W-:-:S04]  /*0420*/  LEA.HI R4, R4, R31, RZ, 0x3 ;  /* 0x0000001f04047211 */ /* 0x000fc800078f18ff */
[----:B------:R-:W-:-:S07]  /*0430*/  SHF.R.S32.HI R28, RZ, 0x3, R4 ;  /* 0x00000003ff1c7819 */ /* 0x000fce0000011404 */
[----:B------:R-:W-:Y:S02]  /*0440*/  @!P3 IMAD.IADD R0, R0, 0x1, -R5 ;  /* 0x000000010000b824 */ /* 0x000fe400078e0a05 */
[----:B------:R-:W-:Y:S01]  /*0450*/  @!P3 VIADD R27, R27, 0x1 ;  /* 0x000000011b1bb836 */ /* 0x000fe20000000000 */
[----:B------:R-:W-:Y:S02]  /*0460*/  ISETP.NE.AND P3, PT, R9, RZ, PT ;  /* 0x000000ff0900720c */ /* 0x000fe40003f65270 */
[----:B------:R-:W-:Y:S02]  /*0470*/  ISETP.GE.U32.AND P0, PT, R0, R5, PT ;  /* 0x000000050000720c */ /* 0x000fe40003f06070 */
[----:B------:R-:W-:-:S04]  /*0480*/  LOP3.LUT R0, R30, R9, RZ, 0x3c, !PT ;  /* 0x000000091e007212 */ /* 0x000fc800078e3cff */
[----:B------:R-:W-:-:S07]  /*0490*/  ISETP.GE.AND P2, PT, R0, RZ, PT ;  /* 0x000000ff0000720c */ /* 0x000fce0003f46270 */
[----:B------:R-:W-:-:S06]  /*04a0*/  @P0 VIADD R27, R27, 0x1 ;  /* 0x000000011b1b0836 */ /* 0x000fcc0000000000 */
[----:B------:R-:W-:Y:S01]  /*04b0*/  @!P2 IMAD.MOV R27, RZ, RZ, -R27 ;  /* 0x000000ffff1ba224 */ /* 0x000fe200078e0a1b */
[----:B------:R-:W-:-:S05]  /*04c0*/  @!P3 LOP3.LUT R27, RZ, R9, RZ, 0x33, !PT ;  /* 0x00000009ff1bb212 */ /* 0x000fca00078e33ff */
[----:B------:R-:W-:-:S05]  /*04d0*/  IMAD R0, R8, R27, RZ ;  /* 0x0000001b08007224 */ /* 0x000fca00078e02ff */
[----:B------:R-:W-:-:S04]  /*04e0*/  SHF.R.S32.HI R5, RZ, 0x1f, R0 ;  /* 0x0000001fff057819 */ /* 0x000fc80000011400 */
[----:B------:R-:W-:-:S04]  /*04f0*/  LEA.HI R5, R5, R0, RZ, 0x3 ;  /* 0x0000000005057211 */ /* 0x000fc800078f18ff */
[----:B------:R-:W-:-:S05]  /*0500*/  LEA.HI.SX32 R5, R5, R28, 0x1d ;  /* 0x0000001c05057211 */ /* 0x000fca00078feaff */
[----:B-1----:R-:W-:-:S06]  /*0510*/  IMAD.WIDE R2, R5, 0x4, R2 ;  /* 0x0000000405027825 */ /* 0x002fcc00078e0202 */
[----:B------:R-:W2:Y:S01]  /*0520*/  LDG.E.CONSTANT R2, desc[UR6][R2.64] ;  /* 0x0000000602027981 */ /* 0x000ea2000c1e9900 */
[----:B------:R-:W-:-:S04]  /*0530*/  IMAD.IADD R5, R31, 0x1, R0 ;  /* 0x000000011f057824 */ /* 0x000fc800078e0200 */
[----:B0-----:R-:W-:Y:S02]  /*0540*/  IMAD.WIDE R6, R5, 0x2, R6 ;  /* 0x0000000205067825 */ /* 0x001fe400078e0206 */
[----:B------:R-:W0:Y:S03]  /*0550*/  LDC.U8 R5, c[0x0][0x25c] ;  /* 0x00009700ff057b82 */ /* 0x000e260000000000 */
[----:B------:R-:W3:Y:S04]  /*0560*/  LDG.E.CONSTANT R4, desc[UR6][R6.64] ;  /* 0x0000000606047981 */ /* 0x000ee8000c1e9900 */
[----:B------:R1:W4:Y:S01]  /*0570*/  LDG.E.CONSTANT R0, desc[UR6][R6.64+0x4] ;  /* 0x0000040606007981 */ /* 0x000322000c1e9900 */
[----:B------:R-:W-:Y:S01]  /*0580*/  IMAD.SHL.U32 R29, R31, 0x4, RZ ;  /* 0x000000041f1d7824 */ /* 0x000fe200078e00ff */
[----:B------:R-:W-:Y:S01]  /*0590*/  I2F.F16 R24, -0x40 ;  /* 0xffffffc000187906 */ /* 0x000fe20000200c00 */
[----:B------:R-:W-:-:S02]  /*05a0*/  IMAD.MOV.U32 R32, RZ, RZ, RZ ;  /* 0x000000ffff207224 */ /* 0x000fc400078e00ff */
[----:B------:R-:W-:Y:S01]  /*05b0*/  IMAD.MOV.U32 R39, RZ, RZ, RZ ;  /* 0x000000ffff277224 */ /* 0x000fe200078e00ff */
[----:B------:R-:W-:Y:S01]  /*05c0*/  LOP3.LUT R29, R29, 0x10, RZ, 0xc0, !PT ;  /* 0x000000101d1d7812 */ /* 0x000fe200078ec0ff */
[----:B------:R-:W-:Y:S02]  /*05d0*/  IMAD.MOV.U32 R37, RZ, RZ, RZ ;  /* 0x000000ffff257224 */ /* 0x000fe400078e00ff */
[----:B------:R-:W-:Y:S01]  /*05e0*/  IMAD.MOV.U32 R43, RZ, RZ, RZ ;  /* 0x000000ffff2b7224 */ /* 0x000fe200078e00ff */
[----:B0-----:R-:W-:-:S04]  /*05f0*/  PRMT R5, R5, 0x8880, RZ ;  /* 0x0000888005057816 */ /* 0x001fc800000000ff */
[----:B------:R-:W-:-:S04]  /*0600*/  ISETP.NE.AND P0, PT, R5, RZ, PT ;  /* 0x000000ff0500720c */ /* 0x000fc80003f05270 */
[----:B------:R-:W-:-:S04]  /*0610*/  ISETP.NE.OR P0, PT, R11, RZ, !P0 ;  /* 0x000000ff0b00720c */ /* 0x000fc80004705670 */
[----:B------:R-:W-:Y:S02]  /*0620*/  ISETP.LE.OR P0, PT, R10, UR8, P0 ;  /* 0x000000080a007c0c */ /* 0x000fe40008703670 */
[----:B--2---:R-:W-:-:S04]  /*0630*/  SHF.R.U32.HI R5, RZ, R29, R2 ;  /* 0x0000001dff057219 */ /* 0x004fc80000011602 */
[----:B------:R-:W-:Y:S02]  /*0640*/  SHF.R.U32.HI R2, RZ, 0x4, R5 ;  /* 0x00000004ff027819 */ /* 0x000fe40000011605 */
[----:B-1----:R-:W-:Y:S02]  /*0650*/  LOP3.LUT R6, R5, 0xf, RZ, 0xc0, !PT ;  /* 0x0000000f05067812 */ /* 0x002fe400078ec0ff */
[----:B------:R-:W-:-:S03]  /*0660*/  LOP3.LUT R10, R2, 0xf, RZ, 0xc0, !PT ;  /* 0x0000000f020a7812 */ /* 0x000fc600078ec0ff */
[----:B------:R-:W0:Y:S01]  /*0670*/  @!P0 LDC.64 R2, c[0x0][0x230] ;  /* 0x00008c00ff028b82 */ /* 0x000e220000000a00 */
[--C-:B------:R-:W-:Y:S01]  /*0680*/  SHF.R.U32.HI R7, RZ, 0x8, R5.reuse ;  /* 0x00000008ff077819 */ /* 0x100fe20000011605 */
[----:B------:R-:W-:Y:S01]  /*0690*/  VIADD R13, R6, 0x1 ;  /* 0x00000001060d7836 */ /* 0x000fe20000000000 */
[----:B------:R-:W-:Y:S01]  /*06a0*/  SHF.R.U32.HI R5, RZ, 0xc, R5 ;  /* 0x0000000cff057819 */ /* 0x000fe20000011605 */
[----:B------:R-:W-:Y:S01]  /*06b0*/  VIADD R14, R10, 0x1 ;  /* 0x000000010a0e7836 */ /* 0x000fe20000000000 */
[----:B------:R-:W-:Y:S01]  /*06c0*/  LOP3.LUT R11, R7, 0xf, RZ, 0xc0, !PT ;  /* 0x0000000f070b7812 */ /* 0x000fe200078ec0ff */
[----:B------:R-:W-:Y:S01]  /*06d0*/  VIADD R6, R6, 0xe401 ;  /* 0x0000e40106067836 */ /* 0x000fe20000000000 */
[----:B------:R-:W-:Y:S01]  /*06e0*/  LOP3.LUT R12, R5, 0xf, RZ, 0xc0, !PT ;  /* 0x0000000f050c7812 */ /* 0x000fe200078ec0ff */
[----:B------:R-:W-:Y:S01]  /*06f0*/  @!P0 IMAD R5, R8, UR8, R31 ;  /* 0x0000000808058c24 */ /* 0x000fe2000f8e021f */
[----:B------:R-:W1:Y:S01]  /*0700*/  I2F.F16 R13, R13 ;  /* 0x0000000d000d7306 */ /* 0x000e620000200c00 */
[C---:B------:R-:W-:Y:S01]  /*0710*/  VIADD R15, R11.reuse, 0x1 ;  /* 0x000000010b0f7836 */ /* 0x040fe20000000000 */
[--C-:B---3--:R-:W-:Y:S01]  /*0720*/  PRMT R26, R4, 0x5410, R4.reuse ;  /* 0x00005410041a7816 */ /* 0x108fe20000000004 */
[----:B------:R-:W-:Y:S01]  /*0730*/  VIADD R16, R12, 0x1 ;  /* 0x000000010c107836 */ /* 0x000fe20000000000 */
[----:B------:R-:W-:Y:S01]  /*0740*/  PRMT R4, R4, 0x7632, R4 ;  /* 0x0000763204047816 */ /* 0x000fe20000000004 */
[----:B------:R-:W-:-:S02]  /*0750*/  VIADD R11, R11, 0xe401 ;  /* 0x0000e4010b0b7836 */ /* 0x000fc40000000000 */
[----:B------:R-:W-:Y:S01]  /*0760*/  VIADD R12, R12, 0xe401 ;  /* 0x0000e4010c0c7836 */ /* 0x000fe20000000000 */
[----:B------:R-:W2:Y:S02]  /*0770*/  I2F.F16 R7, R14 ;  /* 0x0000000e00077306 */ /* 0x000ea40000200c00 */
[----:B------:R-:W-:Y:S02]  /*0780*/  PRMT R20, R11, 0x5410, R11 ;  /* 0x000054100b147816 */ /* 0x000fe4000000000b */
[----:B------:R-:W-:Y:S01]  /*0790*/  PRMT R23, R12, 0x5410, R12 ;  /* 0x000054100c177816 */ /* 0x000fe2000000000c */
[----:B0-----:R-:W-:-:S03]  /*07a0*/  @!P0 IMAD.WIDE R2, R5, 0x2, R2 ;  /* 0x0000000205028825 */ /* 0x001fc600078e0202 */
[----:B------:R-:W0:Y:S01]  /*07b0*/  I2F.F16 R15, R15 ;  /* 0x0000000f000f7306 */ /* 0x000e220000200c00 */
[C---:B-1----:R-:W-:Y:S02]  /*07c0*/  HADD2 R5, R24.reuse.H0_H0, -R13.H0_H0 ;  /* 0xa000000d18057230 */ /* 0x042fe40000000800 */
[----:B------:R-:W-:Y:S01]  /*07d0*/  VIADD R13, R10, 0xe401 ;  /* 0x0000e4010a0d7836 */ /* 0x000fe20000000000 */
[----:B------:R4:W-:Y:S01]  /*07e0*/  @!P0 STG.E.64 desc[UR6][R2.64], RZ ;  /* 0x000000ff02008986 */ /* 0x0009e2000c101b06 */
[----:B------:R-:W-:Y:S01]  /*07f0*/  BAR.SYNC.DEFER_BLOCKING 0x0 ;  /* 0x0000000000007b1d */ /* 0x000fe20000010000 */
[----:B------:R-:W-:Y:S01]  /*0800*/  ISETP.GE.AND P0, PT, R30, R33, PT ;  /* 0x000000211e00720c */ /* 0x000fe20003f06270 */
[C---:B--2---:R-:W-:Y:S01]  /*0810*/  HADD2 R7, R24.reuse.H0_H0, -R7.H0_H0 ;  /* 0xa000000718077230 */ /* 0x044fe20000000800 */
[----:B------:R-:W-:Y:S02]  /*0820*/  PRMT R10, R6, 0x5410, R6 ;  /* 0x00005410060a7816 */ /* 0x000fe40000000006 */
[----:B------:R-:W-:Y:S01]  /*0830*/  PRMT R6, R13, 0x5410, R13 ;  /* 0x000054100d067816 */ /* 0x000fe2000000000d */
[----:B------:R-:W1:Y:S01]  /*0840*/  I2F.F16 R17, R16 ;  /* 0x0000001000117306 */ /* 0x000e620000200c00 */
[----:B0-----:R-:W-:Y:S01]  /*0850*/  HADD2 R21, R24.H0_H0, -R15.H0_H0 ;  /* 0xa000000f18157230 */ /* 0x001fe20000000800 */
[----:B----4-:R-:W-:-:S02]  /*0860*/  PRMT R2, R0, 0x5410, R0 ;  /* 0x0000541000027816 */ /* 0x010fc40000000000 */
[----:B------:R-:W-:Y:S01]  /*0870*/  PRMT R3, R0, 0x7632, R0 ;  /* 0x0000763200037816 */ /* 0x000fe20000000000 */
[----:B-1----:R-:W-:-:S03]  /*0880*/  HADD2 R24, R24.H0_H0, -R17.H0_H0 ;  /* 0xa000001118187230 */ /* 0x002fc60000000800 */
[----:B------:R-:W-:Y:S05]  /*0890*/  @P0 BRA `(.L_x_122) ;  /* 0x0000001400fc0947 */ /* 0x000fea0003800000 */
[----:B------:R-:W-:Y:S01]  /*08a0*/  SHF.R.S32.HI R11, RZ, 0x1f, R30 ;  /* 0x0000001fff0b7819 */ /* 0x000fe2000001141e */
[----:B------:R-:W0:Y:S01]  /*08b0*/  S2UR UR5, SR_CgaCtaId ;  /* 0x00000000000579c3 */ /* 0x000e220000008800 */
[----:B------:R-:W-:Y:S01]  /*08c0*/  SHF.R.S32.HI R12, RZ, 0x1f, R8 ;  /* 0x0000001fff0c7819 */ /* 0x000fe20000011408 */
[----:B------:R-:W-:Y:S01]  /*08d0*/  ULDC.64 UR8, c[0x0][0x218] ;  /* 0x0000860000087ab9 */ /* 0x000fe20000000a00 */
[----:B------:R-:W-:Y:S01]  /*08e0*/  LEA.HI R11, R11, R30, RZ, 0x3 ;  /* 0x0000001e0b0b7211 */ /* 0x000fe200078f18ff */
[----:B------:R-:W-:Y:S01]  /*08f0*/  IMAD.IADD R22, R30, 0x1, R9 ;  /* 0x000000011e167824 */ /* 0x000fe200078e0209 */
[----:B------:R-:W-:Y:S01]  /*0900*/  UMOV UR4, 0x400 ;  /* 0x0000040000047882 */ /* 0x000fe20000000000 */
[----:B------:R-:W-:Y:S01]  /*0910*/  IMAD.MOV.U32 R32, RZ, RZ, RZ ;  /* 0x000000ffff207224 */ /* 0x000fe200078e00ff */
[----:B------:R-:W-:Y:S01]  /*0920*/  SHF.R.S32.HI R11, RZ, 0x3, R11 ;  /* 0x00000003ff0b7819 */ /* 0x000fe2000001140b */
[----:B------:R-:W-:-:S04]  /*0930*/  IMAD.MOV.U32 R25, RZ, RZ, R22 ;  /* 0x000000ffff197224 */ /* 0x000fc800078e0016 */
[----:B------:R-:W-:Y:S01]  /*0940*/  IMAD R0, R11, R8, RZ ;  /* 0x000000080b007224 */ /* 0x000fe200078e02ff */
[----:B------:R-:W-:-:S04]  /*0950*/  SHF.R.S32.HI R11, RZ, 0x1f, R31 ;  /* 0x0000001fff0b7819 */ /* 0x000fc8000001141f */
[C-C-:B------:R-:W-:Y:S02]  /*0960*/  IADD3 R45, P0, P2, R31.reuse, R8, R0.reuse ;  /* 0x000000081f2d7210 */ /* 0x140fe40007a1e000 */
[----:B------:R-:W-:Y:S02]  /*0970*/  SHF.R.S32.HI R8, RZ, 0x1f, R0 ;  /* 0x0000001fff087819 */ /* 0x000fe40000011400 */
[----:B------:R-:W-:Y:S02]  /*0980*/  IADD3 R0, P3, R31, R0, RZ ;  /* 0x000000001f007210 */ /* 0x000fe40007f7e0ff */
[----:B------:R-:W-:Y:S01]  /*0990*/  IADD3.X R12, R11, R12, R8, P0, P2 ;  /* 0x0000000c0b0c7210 */ /* 0x000fe200007e4408 */
[----:B0-----:R-:W-:Y:S01]  /*09a0*/  ULEA UR4, UR5, UR4, 0x18 ;  /* 0x0000000405047291 */ /* 0x001fe2000f8ec03f */
[----:B------:R-:W-:Y:S01]  /*09b0*/  LEA R34, P2, R0, UR8, 0x2 ;  /* 0x0000000800227c11 */ /* 0x000fe2000f8410ff */
[----:B------:R-:W-:Y:S01]  /*09c0*/  IMAD.X R11, R8, 0x1, R11, P3 ;  /* 0x00000001080b7824 */ /* 0x000fe200018e060b */
[----:B------:R-:W-:Y:S01]  /*09d0*/  LEA R44, P0, R45, UR8, 0x2 ;  /* 0x000000082d2c7c11 */ /* 0x000fe2000f8010ff */
[----:B------:R-:W-:-:S03]  /*09e0*/  ULDC UR5, c[0x0][0x23c] ;  /* 0x00008f0000057ab9 */ /* 0x000fc60000000800 */
[----:B------:R-:W-:Y:S01]  /*09f0*/  LEA.HI.X R35, R0, UR9, R11, 0x2, P2 ;  /* 0x0000000900237c11 */ /* 0x000fe200090f140b */
[----:B------:R-:W-:Y:S01]  /*0a00*/  IMAD.MOV.U32 R0, RZ, RZ, R4 ;  /* 0x000000ffff007224 */ /* 0x000fe200078e0004 */
[----:B------:R-:W-:Y:S01]  /*0a10*/  LEA.HI.X R45, R45, UR9, R12, 0x2, P0 ;  /* 0x000000092d2d7c11 */ /* 0x000fe200080f140c */
[----:B------:R-:W-:-:S07]  /*0a20*/  IMAD.MOV.U32 R4, RZ, RZ, R10 ;  /* 0x000000ffff047224 */ /* 0x000fce00078e000a */
.L_x_125:
[----:B------:R-:W-:-:S13]  /*0a30*/  ISETP.NE.AND P0, PT, R30, R25, PT ;  /* 0x000000191e00720c */ /* 0x000fda0003f05270 */
[----:B------:R-:W-:Y:S05]  /*0a40*/  @P0 BRA `(.L_x_123) ;  /* 0x0000000000bc0947 */ /* 0x000fea0003800000 */
[----:B------:R-:W0:Y:S01]  /*0a50*/  LDC.64 R4, c[0x0][0x220] ;  /* 0x00008800ff047b82 */ /* 0x000e220000000a00 */
[----:B------:R-:W-:-:S04]  /*0a60*/  VIADD R27, R27, 0x1 ;  /* 0x000000011b1b7836 */ /* 0x000fc80000000000 */
[----:B------:R-:W-:-:S03]  /*0a70*/  IMAD R0, R27, UR5, RZ ;  /* 0x000000051b007c24 */ /* 0x000fc6000f8e02ff */
[----:B------:R-:W1:Y:S02]  /*0a80*/  LDC.64 R6, c[0x0][0x228] ;  /* 0x00008a00ff067b82 */ /* 0x000e640000000a00 */
[----:B------:R-:W-:-:S04]  /*0a90*/  SHF.R.S32.HI R3, RZ, 0x1f, R0 ;  /* 0x0000001fff037819 */ /* 0x000fc80000011400 */
[----:B------:R-:W-:-:S04]  /*0aa0*/  LEA.HI R3, R3, R0, RZ, 0x3 ;  /* 0x0000000003037211 */ /* 0x000fc800078f18ff */
[----:B------:R-:W-:-:S05]  /*0ab0*/  LEA.HI.SX32 R3, R3, R28, 0x1d ;  /* 0x0000001c03037211 */ /* 0x000fca00078feaff */
[----:B0-----:R-:W-:-:S06]  /*0ac0*/  IMAD.WIDE R4, R3, 0x4, R4 ;  /* 0x0000000403047825 */ /* 0x001fcc00078e0204 */
[----:B------:R-:W2:Y:S01]  /*0ad0*/  LDG.E.CONSTANT R4, desc[UR6][R4.64] ;  /* 0x0000000604047981 */ /* 0x000ea2000c1e9900 */
[----:B------:R-:W-:-:S04]  /*0ae0*/  IMAD.IADD R3, R31, 0x1, R0 ;  /* 0x000000011f037824 */ /* 0x000fc800078e0200 */
[----:B-1----:R-:W-:-:S05]  /*0af0*/  IMAD.WIDE R6, R3, 0x2, R6 ;  /* 0x0000000203067825 */ /* 0x002fca00078e0206 */
[----:B------:R-:W3:Y:S04]  /*0b00*/  LDG.E.CONSTANT R0, desc[UR6][R6.64] ;  /* 0x0000000606007981 */ /* 0x000ee8000c1e9900 */
[----:B------:R0:W4:Y:S01]  /*0b10*/  LDG.E.CONSTANT R3, desc[UR6][R6.64+0x4] ;  /* 0x0000040606037981 */ /* 0x000122000c1e9900 */
[----:B------:R-:W-:Y:S01]  /*0b20*/  I2F.F16 R24, -0x40 ;  /* 0xffffffc000187906 */ /* 0x000fe20000200c00 */
[----:B------:R-:W-:Y:S01]  /*0b30*/  IMAD.MOV.U32 R25, RZ, RZ, R22 ;  /* 0x000000ffff197224 */ /* 0x000fe200078e0016 */
[----:B--2---:R-:W-:-:S04]  /*0b40*/  SHF.R.U32.HI R2, RZ, R29, R4 ;  /* 0x0000001dff027219 */ /* 0x004fc80000011604 */
[----:B------:R-:W-:Y:S02]  /*0b50*/  LOP3.LUT R8, R2, 0xf, RZ, 0xc0, !PT ;  /* 0x0000000f02087812 */ /* 0x000fe400078ec0ff */
[--C-:B------:R-:W-:Y:S02]  /*0b60*/  SHF.R.U32.HI R9, RZ, 0x4, R2.reuse ;  /* 0x00000004ff097819 */ /* 0x100fe40000011602 */
[--C-:B------:R-:W-:Y:S01]  /*0b70*/  SHF.R.U32.HI R4, RZ, 0x8, R2.reuse ;  /* 0x00000008ff047819 */ /* 0x100fe20000011602 */
[C---:B------:R-:W-:Y:S01]  /*0b80*/  VIADD R10, R8.reuse, 0x1 ;  /* 0x00000001080a7836 */ /* 0x040fe20000000000 */
[----:B------:R-:W-:Y:S01]  /*0b90*/  SHF.R.U32.HI R2, RZ, 0xc, R2 ;  /* 0x0000000cff027819 */ /* 0x000fe20000011602 */
[----:B------:R-:W-:Y:S01]  /*0ba0*/  VIADD R8, R8, 0xe401 ;  /* 0x0000e40108087836 */ /* 0x000fe20000000000 */
[----:B------:R-:W-:Y:S01]  /*0bb0*/  LOP3.LUT R4, R4, 0xf, RZ, 0xc0, !PT ;  /* 0x0000000f04047812 */ /* 0x000fe200078ec0ff */
[----:B------:R-:W1:Y:S01]  /*0bc0*/  I2F.F16 R5, R10 ;  /* 0x0000000a00057306 */ /* 0x000e620000200c00 */
[----:B------:R-:W-:-:S02]  /*0bd0*/  LOP3.LUT R2, R2, 0xf, RZ, 0xc0, !PT ;  /* 0x0000000f02027812 */ /* 0x000fc400078ec0ff */
[----:B------:R-:W-:Y:S01]  /*0be0*/  LOP3.LUT R9, R9, 0xf, RZ, 0xc0, !PT ;  /* 0x0000000f09097812 */ /* 0x000fe200078ec0ff */
[----:B------:R-:W-:Y:S01]  /*0bf0*/  VIADD R12, R4, 0x1 ;  /* 0x00000001040c7836 */ /* 0x000fe20000000000 */
[--C-:B---3--:R-:W-:Y:S01]  /*0c00*/  PRMT R26, R0, 0x5410, R0.reuse ;  /* 0x00005410001a7816 */ /* 0x108fe20000000000 */
[----:B------:R-:W-:Y:S01]  /*0c10*/  VIADD R13, R2, 0x1 ;  /* 0x00000001020d7836 */ /* 0x000fe20000000000 */
[----:B------:R-:W-:Y:S01]  /*0c20*/  PRMT R0, R0, 0x7632, R0 ;  /* 0x0000763200007816 */ /* 0x000fe20000000000 */
[C---:B------:R-:W-:Y:S02]  /*0c30*/  VIADD R11, R9.reuse, 0x1 ;  /* 0x00000001090b7836 */ /* 0x040fe40000000000 */
[----:B------:R-:W2:Y:S01]  /*0c40*/  I2F.F16 R12, R12 ;  /* 0x0000000c000c7306 */ /* 0x000ea20000200c00 */
[----:B0-----:R-:W-:Y:S02]  /*0c50*/  VIADD R6, R9, 0xe401 ;  /* 0x0000e40109067836 */ /* 0x001fe40000000000 */
[----:B------:R-:W-:Y:S01]  /*0c60*/  VIADD R20, R4, 0xe401 ;  /* 0x0000e40104147836 */ /* 0x000fe20000000000 */
[----:B------:R-:W-:Y:S01]  /*0c70*/  PRMT R4, R8, 0x5410, R8 ;  /* 0x0000541008047816 */ /* 0x000fe20000000008 */
[----:B------:R-:W-:-:S02]  /*0c80*/  VIADD R23, R2, 0xe401 ;  /* 0x0000e40102177836 */ /* 0x000fc40000000000 */
[C---:B-1----:R-:W-:Y:S01]  /*0c90*/  HADD2 R5, R24.reuse.H0_H0, -R5.H0_H0 ;  /* 0xa000000518057230 */ /* 0x042fe20000000800 */
[C-C-:B----4-:R-:W-:Y:S01]  /*0ca0*/  PRMT R2, R3.reuse, 0x5410, R3.reuse ;  /* 0x0000541003027816 */ /* 0x150fe20000000003 */
        /* <DEDUP_REMOVED lines=8> */
[----:B-1----:R-:W-:-:S07]  /*0d30*/  HADD2 R24, R24.H0_H0, -R13.H0_H0 ;  /* 0xa000000d18187230 */ /* 0x002fce0000000800 */
.L_x_123:
[----:B------:R-:W-:Y:S05]  /*0d40*/  @P1 BRA `(.L_x_124) ;  /* 0x0000001000b01947 */ /* 0x000fea0003800000 */
[----:B------:R-:W2:Y:S04]  /*0d50*/  LDG.E.128.CONSTANT R16, desc[UR6][R34.64] ;  /* 0x0000000622107981 */ /* 0x000ea8000c1e9d00 */
[----:B------:R-:W0:Y:S01]  /*0d60*/  LDS.128 R8, [UR4] ;  /* 0x00000004ff087984 */ /* 0x000e220008000c00 */
[----:B--2---:R-:W-:Y:S02]  /*0d70*/  LOP3.LUT R12, R16, 0xf000f, RZ, 0xc0, !PT ;  /* 0x000f000f100c7812 */ /* 0x004fe400078ec0ff */
[----:B------:R-:W-:Y:S02]  /*0d80*/  LOP3.LUT R36, R18, 0xf000f, RZ, 0xc0, !PT ;  /* 0x000f000f12247812 */ /* 0x000fe400078ec0ff */
[----:B------:R-:W-:Y:S02]  /*0d90*/  LOP3.LUT R13, R12, 0x64006400, RZ, 0xfc, !PT ;  /* 0x640064000c0d7812 */ /* 0x000fe400078efcff */
[----:B------:R-:W-:-:S02]  /*0da0*/  LOP3.LUT R41, R36, 0x64006400, RZ, 0xfc, !PT ;  /* 0x6400640024297812 */ /* 0x000fc400078efcff */
[----:B------:R-:W-:Y:S02]  /*0db0*/  LOP3.LUT R14, R17, 0xf000f, RZ, 0xc0, !PT ;  /* 0x000f000f110e7812 */ /* 0x000fe400078ec0ff */
[----:B------:R-:W-:Y:S01]  /*0dc0*/  LOP3.LUT R38, R19, 0xf000f, RZ, 0xc0, !PT ;  /* 0x000f000f13267812 */ /* 0x000fe200078ec0ff */
[----:B------:R-:W-:Y:S01]  /*0dd0*/  HFMA2.MMA R13, R13, 1, 1, R4 ;  /* 0x3c003c000d0d7835 */ /* 0x000fe20000000004 */
[----:B------:R-:W-:Y:S01]  /*0de0*/  LOP3.LUT R15, R14, 0x64006400, RZ, 0xfc, !PT ;  /* 0x640064000e0f7812 */ /* 0x000fe200078efcff */
[----:B------:R-:W-:Y:S01]  /*0df0*/  HFMA2.MMA R41, R41, 1, 1, R20 ;  /* 0x3c003c0029297835 */ /* 0x000fe20000000014 */
[----:B------:R-:W-:-:S03]  /*0e00*/  LOP3.LUT R38, R38, 0x64006400, RZ, 0xfc, !PT ;  /* 0x6400640026267812 */ /* 0x000fc600078efcff */
[----:B------:R-:W-:Y:S02]  /*0e10*/  HADD2 R15, R15, R6 ;  /* 0x000000060f0f7230 */ /* 0x000fe40000000000 */
[----:B------:R-:W-:Y:S01]  /*0e20*/  HADD2 R36, R38, R23 ;  /* 0x0000001726247230 */ /* 0x000fe20000000000 */
[-C--:B0-----:R-:W-:Y:S01]  /*0e30*/  HFMA2.MMA R40, R13, R8.reuse, RZ ;  /* 0x000000080d287235 */ /* 0x081fe200000000ff */
[-C--:B------:R-:W-:Y:S01]  /*0e40*/  HFMA2 R38, R15, R8.reuse, RZ.H0_H0 ;  /* 0x000000080f267231 */ /* 0x080fe200000400ff */
[----:B------:R-:W-:Y:S01]  /*0e50*/  HFMA2.MMA R12, R41, R8, RZ ;  /* 0x00000008290c7235 */ /* 0x000fe200000000ff */
[----:B------:R-:W-:Y:S01]  /*0e60*/  HFMA2 R36, R36, R8, RZ.H0_H0 ;  /* 0x0000000824247231 */ /* 0x000fe200000400ff */
[----:B------:R-:W-:Y:S02]  /*0e70*/  LOP3.LUT R8, R16, 0xf000f0, RZ, 0xc0, !PT ;  /* 0x00f000f010087812 */ /* 0x000fe400078ec0ff */
[----:B------:R-:W-:Y:S02]  /*0e80*/  LOP3.LUT R13, R17, 0xf000f0, RZ, 0xc0, !PT ;  /* 0x00f000f0110d7812 */ /* 0x000fe400078ec0ff */
[----:B------:R-:W-:-:S02]  /*0e90*/  LOP3.LUT R8, R8, 0x64006400, RZ, 0xfc, !PT ;  /* 0x6400640008087812 */ /* 0x000fc400078efcff */
[----:B------:R-:W-:Y:S02]  /*0ea0*/  LOP3.LUT R14, R13, 0x64006400, RZ, 0xfc, !PT ;  /* 0x640064000d0e7812 */ /* 0x000fe400078efcff */
[----:B------:R-:W-:Y:S02]  /*0eb0*/  LOP3.LUT R15, R18, 0xf000f0, RZ, 0xc0, !PT ;  /* 0x00f000f0120f7812 */ /* 0x000fe400078ec0ff */
[----:B------:R-:W-:Y:S02]  /*0ec0*/  HFMA2.MMA R13, R8, 0.0625, 0.0625, R5 ;  /* 0x2c002c00080d7835 */ /* 0x000fe40000000005 */
[----:B------:R-:W-:-:S05]  /*0ed0*/  LOP3.LUT R8, R15, 0x64006400, RZ, 0xfc, !PT ;  /* 0x640064000f087812 */ /* 0x000fca00078efcff */
[----:B------:R-:W-:-:S03]  /*0ee0*/  HFMA2 R15, R8, 0.0625, 0.0625, R21 ;  /* 0x2c002c00080f7831 */ /* 0x000fc60000000015 */
[-C--:B------:R-:W-:Y:S01]  /*0ef0*/  HFMA2 R40, R13, R9.reuse, R40 ;  /* 0x000000090d287231 */ /* 0x080fe20000000028 */
[----:B------:R-:W-:Y:S01]  /*0f00*/  HFMA2.MMA R13, R14, 0.0625, 0.0625, R7 ;  /* 0x2c002c000e0d7835 */ /* 0x000fe20000000007 */
[----:B------:R-:W-:-:S07]  /*0f10*/  HFMA2 R8, R15, R9, R12 ;  /* 0x000000090f087231 */ /* 0x000fce000000000c */
[----:B------:R-:W-:Y:S02]  /*0f20*/  HFMA2.MMA R38, R13, R9, R38 ;  /* 0x000000090d267235 */ /* 0x000fe40000000026 */
[----:B------:R-:W2:Y:S01]  /*0f30*/  LDG.E.128.CONSTANT R12, desc[UR6][R44.64] ;  /* 0x000000062c0c7981 */ /* 0x000ea2000c1e9d00 */
[----:B------:R-:W-:Y:S02]  /*0f40*/  LOP3.LUT R41, R19, 0xf000f0, RZ, 0xc0, !PT ;  /* 0x00f000f013297812 */ /* 0x000fe400078ec0ff */
[----:B------:R-:W-:Y:S02]  /*0f50*/  SHF.R.U32.HI R16, RZ, 0x8, R16 ;  /* 0x00000008ff107819 */ /* 0x000fe40000011610 */
[----:B------:R-:W-:Y:S02]  /*0f60*/  LOP3.LUT R41, R41, 0x64006400, RZ, 0xfc, !PT ;  /* 0x6400640029297812 */ /* 0x000fe400078efcff */
[----:B------:R-:W-:Y:S02]  /*0f70*/  SHF.R.U32.HI R17, RZ, 0x8, R17 ;  /* 0x00000008ff117819 */ /* 0x000fe40000011611 */
[----:B------:R-:W-:-:S02]  /*0f80*/  SHF.R.U32.HI R18, RZ, 0x8, R18 ;  /* 0x00000008ff127819 */ /* 0x000fc40000011612 */
[----:B------:R-:W-:-:S10]  /*0f90*/  HFMA2.MMA R41, R41, 0.0625, 0.0625, R24 ;  /* 0x2c002c0029297835 */ /* 0x000fd40000000018 */
[----:B------:R-:W-:Y:S01]  /*0fa0*/  HFMA2 R36, R41, R9, R36 ;  /* 0x0000000929247231 */ /* 0x000fe20000000024 */
[C---:B------:R-:W-:Y:S02]  /*0fb0*/  LOP3.LUT R9, R16.reuse, 0xf000f, RZ, 0xc0, !PT ;  /* 0x000f000f10097812 */ /* 0x040fe400078ec0ff */
[----:B------:R-:W-:Y:S02]  /*0fc0*/  LOP3.LUT R16, R16, 0xf000f0, RZ, 0xc0, !PT ;  /* 0x00f000f010107812 */ /* 0x000fe400078ec0ff */
[----:B------:R-:W-:Y:S02]  /*0fd0*/  LOP3.LUT R9, R9, 0x64006400, RZ, 0xfc, !PT ;  /* 0x6400640009097812 */ /* 0x000fe400078efcff */
[----:B------:R-:W-:-:S03]  /*0fe0*/  LOP3.LUT R16, R16, 0x64006400, RZ, 0xfc, !PT ;  /* 0x6400640010107812 */ /* 0x000fc600078efcff */
[----:B------:R-:W-:-:S03]  /*0ff0*/  HADD2 R9, R9, R4 ;  /* 0x0000000409097230 */ /* 0x000fc60000000000 */
[----:B------:R-:W-:-:S03]  /*1000*/  HFMA2.MMA R16, R16, 0.0625, 0.0625, R5 ;  /* 0x2c002c0010107835 */ /* 0x000fc60000000005 */
[----:B------:R-:W-:Y:S01]  /*1010*/  HFMA2.MMA R9, R9, R10, R40 ;  /* 0x0000000a09097235 */ /* 0x000fe20000000028 */
[C---:B------:R-:W-:Y:S02]  /*1020*/  LOP3.LUT R40, R17.reuse, 0xf000f, RZ, 0xc0, !PT ;  /* 0x000f000f11287812 */ /* 0x040fe400078ec0ff */
[----:B------:R-:W-:Y:S02]  /*1030*/  LOP3.LUT R17, R17, 0xf000f0, RZ, 0xc0, !PT ;  /* 0x00f000f011117812 */ /* 0x000fe400078ec0ff */
[----:B------:R-:W-:Y:S02]  /*1040*/  LOP3.LUT R41, R40, 0x64006400, RZ, 0xfc, !PT ;  /* 0x6400640028297812 */ /* 0x000fe400078efcff */
[C---:B------:R-:W-:Y:S02]  /*1050*/  LOP3.LUT R40, R18.reuse, 0xf000f, RZ, 0xc0, !PT ;  /* 0x000f000f12287812 */ /* 0x040fe400078ec0ff */
[----:B------:R-:W-:Y:S01]  /*1060*/  LOP3.LUT R18, R18, 0xf000f0, RZ, 0xc0, !PT ;  /* 0x00f000f012127812 */ /* 0x000fe200078ec0ff */
[----:B------:R-:W-:-:S02]  /*1070*/  HADD2 R41, R41, R6 ;  /* 0x0000000629297230 */ /* 0x000fc40000000000 */
[----:B------:R-:W-:Y:S01]  /*1080*/  HFMA2 R9, R16, R11, R9 ;  /* 0x0000000b10097231 */ /* 0x000fe20000000009 */
[----:B------:R-:W-:Y:S01]  /*1090*/  LOP3.LUT R18, R18, 0x64006400, RZ, 0xfc, !PT ;  /* 0x6400640012127812 */ /* 0x000fe200078efcff */
[----:B------:R-:W-:Y:S01]  /*10a0*/  HFMA2 R38, R41, R10, R38 ;  /* 0x0000000a29267231 */ /* 0x000fe20000000026 */
[----:B------:R-:W-:-:S06]  /*10b0*/  LOP3.LUT R41, R40, 0x64006400, RZ, 0xfc, !PT ;  /* 0x6400640028297812 */ /* 0x000fcc00078efcff */
[----:B------:R-:W-:-:S08]  /*10c0*/  HFMA2.MMA R41, R41, 1, 1, R20 ;  /* 0x3c003c0029297835 */ /* 0x000fd00000000014 */
[----:B------:R-:W-:Y:S01]  /*10d0*/  HFMA2.MMA R42, R41, R10, R8 ;  /* 0x0000000a292a7235 */ /* 0x000fe20000000008 */
[----:B------:R-:W-:-:S04]  /*10e0*/  SHF.R.U32.HI R8, RZ, 0x8, R19 ;  /* 0x00000008ff087819 */ /* 0x000fc80000011613 */
[C---:B------:R-:W-:Y:S02]  /*10f0*/  LOP3.LUT R19, R8.reuse, 0xf000f, RZ, 0xc0, !PT ;  /* 0x000f000f08137812 */ /* 0x040fe400078ec0ff */
[----:B------:R-:W-:Y:S02]  /*1100*/  LOP3.LUT R8, R8, 0xf000f0, RZ, 0xc0, !PT ;  /* 0x00f000f008087812 */ /* 0x000fe400078ec0ff */
[----:B------:R-:W-:Y:S02]  /*1110*/  LOP3.LUT R40, R19, 0x64006400, RZ, 0xfc, !PT ;  /* 0x6400640013287812 */ /* 0x000fe400078efcff */
[----:B------:R-:W-:-:S03]  /*1120*/  LOP3.LUT R8, R8, 0x64006400, RZ, 0xfc, !PT ;  /* 0x6400640008087812 */ /* 0x000fc600078efcff */
[----:B------:R-:W-:-:S03]  /*1130*/  HADD2 R19, R40, R23 ;  /* 0x0000001728137230 */ /* 0x000fc60000000000 */
[----:B------:R-:W-:Y:S01]  /*1140*/  HFMA2.MMA R8, R8, 0.0625, 0.0625, R24 ;  /* 0x2c002c0008087835 */ /* 0x000fe20000000018 */
[----:B------:R-:W-:Y:S01]  /*1150*/  HFMA2 R36, R19, R10, R36 ;  /* 0x0000000a13247231 */ /* 0x000fe20000000024 */
[----:B------:R-:W-:Y:S01]  /*1160*/  LOP3.LUT R10, R17, 0x64006400, RZ, 0xfc, !PT ;  /* 0x64006400110a7812 */ /* 0x000fe200078efcff */
[----:B------:R-:W-:-:S04]  /*1170*/  HFMA2 R17, R18, 0.0625, 0.0625, R21 ;  /* 0x2c002c0012117831 */ /* 0x000fc80000000015 */
[-C--:B------:R-:W-:Y:S01]  /*1180*/  HFMA2 R42, R17, R11.reuse, R42 ;  /* 0x0000000b112a7231 */ /* 0x080fe2000000002a */
[----:B------:R-:W-:Y:S01]  /*1190*/  HFMA2.MMA R41, R10, 0.0625, 0.0625, R7 ;  /* 0x2c002c000a297835 */ /* 0x000fe20000000007 */
[----:B------:R-:W0:Y:S07]  /*11a0*/  LDS.128 R16, [UR4+0x10] ;  /* 0x00001004ff107984 */ /* 0x000e2e0008000c00 */
[----:B------:R-:W-:Y:S01]  /*11b0*/  HFMA2.MMA R41, R41, R11, R38 ;  /* 0x0000000b29297235 */ /* 0x000fe20000000026 */
[----:B------:R-:W-:Y:S01]  /*11c0*/  HFMA2 R38, R8, R11, R36 ;  /* 0x0000000b08267231 */ /* 0x000fe20000000024 */
[----:B------:R-:W-:-:S02]  /*11d0*/  HFMA2.MMA R36, R9, R26, R43 ;  /* 0x0000001a09247235 */ /* 0x000fc4000000002b */
[----:B------:R-:W1:Y:S01]  /*11e0*/  LDC R43, c[0x0][0x23c] ;  /* 0x00008f00ff2b7b82 */ /* 0x000e620000000800 */
[C---:B--2---:R-:W-:Y:S02]  /*11f0*/  LOP3.LUT R8, R12.reuse, 0xf000f, RZ, 0xc0, !PT ;  /* 0x000f000f0c087812 */ /* 0x044fe400078ec0ff */
[----:B------:R-:W-:Y:S02]  /*1200*/  LOP3.LUT R10, R12, 0xf000f0, RZ, 0xc0, !PT ;  /* 0x00f000f00c0a7812 */ /* 0x000fe400078ec0ff */
[----:B------:R-:W-:Y:S02]  /*1210*/  LOP3.LUT R9, R8, 0x64006400, RZ, 0xfc, !PT ;  /* 0x6400640008097812 */ /* 0x000fe400078efcff */
[----:B------:R-:W-:Y:S02]  /*1220*/  SHF.R.U32.HI R12, RZ, 0x8, R12 ;  /* 0x00000008ff0c7819 */ /* 0x000fe4000001160c */
[----:B------:R-:W-:Y:S01]  /*1230*/  LOP3.LUT R10, R10, 0x64006400, RZ, 0xfc, !PT ;  /* 0x640064000a0a7812 */ /* 0x000fe200078efcff */
[----:B------:R-:W-:Y:S01]  /*1240*/  HADD2 R11, R9, R4 ;  /* 0x00000004090b7230 */ /* 0x000fe20000000000 */
[----:B------:R-:W-:-:S02]  /*1250*/  LOP3.LUT R8, R12, 0xf000f, RZ, 0xc0, !PT ;  /* 0x000f000f0c087812 */ /* 0x000fc400078ec0ff */
[----:B------:R-:W-:Y:S01]  /*1260*/  LOP3.LUT R12, R12, 0xf000f0, RZ, 0xc0, !PT ;  /* 0x00f000f00c0c7812 */ /* 0x000fe200078ec0ff */
[----:B------:R-:W-:Y:S01]  /*1270*/  HFMA2 R10, R10, 0.0625, 0.0625, R5 ;  /* 0x2c002c000a0a7831 */ /* 0x000fe20000000005 */
[----:B------:R-:W-:Y:S01]  /*1280*/  LOP3.LUT R9, R8, 0x64006400, RZ, 0xfc, !PT ;  /* 0x6400640008097812 */ /* 0x000fe200078efcff */
[----:B0-----:R-:W-:Y:S01]  /*1290*/  HFMA2.MMA R11, R11, R16, RZ ;  /* 0x000000100b0b7235 */ /* 0x001fe200000000ff */
[----:B------:R-:W-:Y:S02]  /*12a0*/  LOP3.LUT R8, R13, 0xf000f, RZ, 0xc0, !PT ;  /* 0x000f000f0d087812 */ /* 0x000fe400078ec0ff */
[----:B------:R-:W-:Y:S01]  /*12b0*/  LOP3.LUT R12, R12, 0x64006400, RZ, 0xfc, !PT ;  /* 0x640064000c0c7812 */ /* 0x000fe200078efcff */
[----:B------:R-:W-:-:S05]  /*12c0*/  HADD2 R9, R9, R4 ;  /* 0x0000000409097230 */ /* 0x000fca0000000000 */
[----:B------:R-:W-:Y:S01]  /*12d0*/  HFMA2.MMA R12, R12, 0.0625, 0.0625, R5 ;  /* 0x2c002c000c0c7835 */ /* 0x000fe20000000005 */
[----:B------:R-:W-:-:S06]  /*12e0*/  HFMA2 R10, R10, R17, R11 ;  /* 0x000000110a0a7231 */ /* 0x000fcc000000000b */
[----:B------:R-:W-:Y:S01]  /*12f0*/  HFMA2.MMA R40, R9, R18, R10 ;  /* 0x0000001209287235 */ /* 0x000fe2000000000a */
[----:B------:R-:W-:Y:S02]  /*1300*/  LOP3.LUT R9, R8, 0x64006400, RZ, 0xfc, !PT ;  /* 0x6400640008097812 */ /* 0x000fe400078efcff */
[----:B------:R-:W-:Y:S02]  /*1310*/  LOP3.LUT R8, R13, 0xf000f0, RZ, 0xc0, !PT ;  /* 0x00f000f00d087812 */ /* 0x000fe400078ec0ff */
[----:B------:R-:W-:Y:S01]  /*1320*/  SHF.R.U32.HI R13, RZ, 0x8, R13 ;  /* 0x00000008ff0d7819 */ /* 0x000fe2000001160d */
[----:B------:R-:W-:Y:S01]  /*1330*/  HADD2 R9, R9, R6 ;  /* 0x0000000609097230 */ /* 0x000fe20000000000 */
[----:B------:R-:W-:Y:S01]  /*1340*/  LOP3.LUT R8, R8, 0x64006400, RZ, 0xfc, !PT ;  /* 0x6400640008087812 */ /* 0x000fe200078efcff */
[----:B------:R-:W-:Y:S01]  /*1350*/  HFMA2.MMA R40, R12, R19, R40 ;  /* 0x000000130c287235 */ /* 0x000fe20000000028 */
[----:B------:R-:W-:-:S03]  /*1360*/  LOP3.LUT R10, R14, 0xf000f0, RZ, 0xc0, !PT ;  /* 0x00f000f00e0a7812 */ /* 0x000fc600078ec0ff */
[----:B------:R-:W-:Y:S01]  /*1370*/  HFMA2.MMA R9, R9, R16, RZ ;  /* 0x0000001009097235 */ /* 0x000fe200000000ff */
[----:B------:R-:W-:Y:S01]  /*1380*/  HFMA2 R8, R8, 0.0625, 0.0625, R7 ;  /* 0x2c002c0008087831 */ /* 0x000fe20000000007 */
[----:B------:R-:W-:-:S05]  /*1390*/  LOP3.LUT R10, R10, 0x64006400, RZ, 0xfc, !PT ;  /* 0x640064000a0a7812 */ /* 0x000fca00078efcff */
[----:B------:R-:W-:-:S03]  /*13a0*/  HFMA2 R10, R10, 0.0625, 0.0625, R21 ;  /* 0x2c002c000a0a7831 */ /* 0x000fc60000000015 */
[----:B------:R-:W-:Y:S01]  /*13b0*/  HFMA2 R9, R8, R17, R9 ;  /* 0x0000001108097231 */ /* 0x000fe20000000009 */
[C---:B------:R-:W-:Y:S02]  /*13c0*/  LOP3.LUT R8, R13.reuse, 0xf000f, RZ, 0xc0, !PT ;  /* 0x000f000f0d087812 */ /* 0x040fe400078ec0ff */
[----:B------:R-:W-:Y:S02]  /*13d0*/  LOP3.LUT R13, R13, 0xf000f0, RZ, 0xc0, !PT ;  /* 0x00f000f00d0d7812 */ /* 0x000fe400078ec0ff */
[----:B------:R-:W-:-:S05]  /*13e0*/  LOP3.LUT R11, R8, 0x64006400, RZ, 0xfc, !PT ;  /* 0x64006400080b7812 */ /* 0x000fca00078efcff */
[----:B------:R-:W-:-:S04]  /*13f0*/  HADD2 R8, R11, R6 ;  /* 0x000000060b087230 */ /* 0x000fc80000000000 */
[----:B------:R-:W-:Y:S01]  /*1400*/  HFMA2 R8, R8, R18, R9 ;  /* 0x0000001208087231 */ /* 0x000fe20000000009 */
[----:B------:R-:W-:Y:S02]  /*1410*/  LOP3.LUT R9, R14, 0xf000f, RZ, 0xc0, !PT ;  /* 0x000f000f0e097812 */ /* 0x000fe400078ec0ff */
[----:B------:R-:W-:Y:S02]  /*1420*/  SHF.R.U32.HI R14, RZ, 0x8, R14 ;  /* 0x00000008ff0e7819 */ /* 0x000fe4000001160e */
[----:B------:R-:W-:-:S05]  /*1430*/  LOP3.LUT R9, R9, 0x64006400, RZ, 0xfc, !PT ;  /* 0x6400640009097812 */ /* 0x000fca00078efcff */
[----:B------:R-:W-:-:S06]  /*1440*/  HADD2 R9, R9, R20 ;  /* 0x0000001409097230 */ /* 0x000fcc0000000000 */
[----:B------:R-:W-:-:S10]  /*1450*/  HFMA2.MMA R9, R9, R16, RZ ;  /* 0x0000001009097235 */ /* 0x000fd400000000ff */
[----:B------:R-:W-:Y:S01]  /*1460*/  HFMA2 R10, R10, R17, R9 ;  /* 0x000000110a0a7231 */ /* 0x000fe20000000009 */
[C---:B------:R-:W-:Y:S02]  /*1470*/  LOP3.LUT R9, R14.reuse, 0xf000f, RZ, 0xc0, !PT ;  /* 0x000f000f0e097812 */ /* 0x040fe400078ec0ff */
[----:B------:R-:W-:Y:S02]  /*1480*/  LOP3.LUT R14, R14, 0xf000f0, RZ, 0xc0, !PT ;  /* 0x00f000f00e0e7812 */ /* 0x000fe400078ec0ff */
[----:B------:R-:W-:Y:S02]  /*1490*/  LOP3.LUT R9, R9, 0x64006400, RZ, 0xfc, !PT ;  /* 0x6400640009097812 */ /* 0x000fe400078efcff */
[----:B------:R-:W-:-:S03]  /*14a0*/  LOP3.LUT R14, R14, 0x64006400, RZ, 0xfc, !PT ;  /* 0x640064000e0e7812 */ /* 0x000fc600078efcff */
[----:B------:R-:W-:-:S06]  /*14b0*/  HADD2 R9, R9, R20 ;  /* 0x0000001409097230 */ /* 0x000fcc0000000000 */
[----:B------:R-:W-:Y:S01]  /*14c0*/  HFMA2.MMA R10, R9, R18, R10 ;  /* 0x00000012090a7235 */ /* 0x000fe2000000000a */
[----:B------:R-:W-:-:S04]  /*14d0*/  LOP3.LUT R9, R15, 0xf000f, RZ, 0xc0, !PT ;  /* 0x000f000f0f097812 */ /* 0x000fc800078ec0ff */
[----:B------:R-:W-:Y:S02]  /*14e0*/  LOP3.LUT R12, R9, 0x64006400, RZ, 0xfc, !PT ;  /* 0x64006400090c7812 */ /* 0x000fe400078efcff */
[----:B------:R-:W-:Y:S02]  /*14f0*/  LOP3.LUT R9, R15, 0xf000f0, RZ, 0xc0, !PT ;  /* 0x00f000f00f097812 */ /* 0x000fe400078ec0ff */
[----:B------:R-:W-:Y:S01]  /*1500*/  SHF.R.U32.HI R15, RZ, 0x8, R15 ;  /* 0x00000008ff0f7819 */ /* 0x000fe2000001160f */
[----:B------:R-:W-:Y:S01]  /*1510*/  HADD2 R12, R12, R23 ;  /* 0x000000170c0c7230 */ /* 0x000fe20000000000 */
[----:B------:R-:W-:-:S03]  /*1520*/  LOP3.LUT R9, R9, 0x64006400, RZ, 0xfc, !PT ;  /* 0x6400640009097812 */ /* 0x000fc600078efcff */
[----:B------:R-:W-:Y:S02]  /*1530*/  HFMA2 R12, R12, R16, RZ.H0_H0 ;  /* 0x000000100c0c7231 */ /* 0x000fe400000400ff */
[----:B------:R-:W-:Y:S01]  /*1540*/  HFMA2 R16, R14, 0.0625, 0.0625, R21 ;  /* 0x2c002c000e107831 */ /* 0x000fe20000000015 */
[----:B------:R-:W-:-:S05]  /*1550*/  HFMA2.MMA R9, R9, 0.0625, 0.0625, R24 ;  /* 0x2c002c0009097835 */ /* 0x000fca0000000018 */
[----:B------:R-:W-:-:S05]  /*1560*/  HFMA2.MMA R16, R16, R19, R10 ;  /* 0x0000001310107235 */ /* 0x000fca000000000a */
[----:B------:R-:W-:Y:S01]  /*1570*/  HFMA2 R17, R9, R17, R12 ;  /* 0x0000001109117231 */ /* 0x000fe2000000000c */
[----:B------:R-:W-:-:S04]  /*1580*/  LOP3.LUT R9, R15, 0xf000f, RZ, 0xc0, !PT ;  /* 0x000f000f0f097812 */ /* 0x000fc800078ec0ff */
[----:B------:R-:W-:-:S05]  /*1590*/  LOP3.LUT R12, R9, 0x64006400, RZ, 0xfc, !PT ;  /* 0x64006400090c7812 */ /* 0x000fca00078efcff */
[----:B------:R-:W-:Y:S01]  /*15a0*/  HADD2 R9, R12, R23 ;  /* 0x000000170c097230 */ /* 0x000fe20000000000 */
[----:B------:R-:W-:-:S05]  /*15b0*/  LOP3.LUT R12, R13, 0x64006400, RZ, 0xfc, !PT ;  /* 0x640064000d0c7812 */ /* 0x000fca00078efcff */
[----:B------:R-:W-:Y:S01]  /*15c0*/  HFMA2.MMA R18, R9, R18, R17 ;  /* 0x0000001209127235 */ /* 0x000fe20000000011 */
[----:B------:R-:W-:-:S06]  /*15d0*/  HFMA2 R17, R12, 0.0625, 0.0625, R7 ;  /* 0x2c002c000c117831 */ /* 0x000fcc0000000007 */
[----:B------:R-:W-:Y:S01]  /*15e0*/  HFMA2.MMA R17, R17, R19, R8 ;  /* 0x0000001311117235 */ /* 0x000fe20000000008 */
[----:B-1----:R-:W-:-:S06]  /*15f0*/  IMAD.WIDE R8, R43, 0x4, R44 ;  /* 0x000000042b087825 */ /* 0x002fcc00078e022c */
[----:B------:R-:W2:Y:S01]  /*1600*/  LDG.E.128.CONSTANT R8, desc[UR6][R8.64] ;  /* 0x0000000608087981 */ /* 0x000ea2000c1e9d00 */
[----:B------:R-:W-:Y:S01]  /*1610*/  LOP3.LUT R15, R15, 0xf000f0, RZ, 0xc0, !PT ;  /* 0x00f000f00f0f7812 */ /* 0x000fe200078ec0ff */
[----:B------:R-:W-:Y:S01]  /*1620*/  HFMA2.MMA R36, R40, R26, R36 ;  /* 0x0000001a28247235 */ /* 0x000fe20000000024 */
[-C--:B------:R-:W-:Y:S01]  /*1630*/  HFMA2 R41, R41, R0.reuse, R37 ;  /* 0x0000000029297231 */ /* 0x080fe20000000025 */
[----:B------:R-:W-:Y:S01]  /*1640*/  HFMA2.MMA R39, R42, R2, R39 ;  /* 0x000000022a277235 */ /* 0x000fe20000000027 */
[----:B------:R-:W-:Y:S01]  /*1650*/  LOP3.LUT R15, R15, 0x64006400, RZ, 0xfc, !PT ;  /* 0x640064000f0f7812 */ /* 0x000fe200078efcff */
[----:B------:R-:W-:Y:S02]  /*1660*/  HFMA2 R38, R38, R3, R32 ;  /* 0x0000000326267231 */ /* 0x000fe40000000020 */
[----:B------:R-:W-:Y:S02]  /*1670*/  HFMA2 R17, R17, R0, R41 ;  /* 0x0000000011117231 */ /* 0x000fe40000000029 */
[----:B------:R-:W-:-:S06]  /*1680*/  HFMA2 R15, R15, 0.0625, 0.0625, R24 ;  /* 0x2c002c000f0f7831 */ /* 0x000fcc0000000018 */
[----:B------:R-:W-:Y:S02]  /*1690*/  HFMA2.MMA R19, R15, R19, R18 ;  /* 0x000000130f137235 */ /* 0x000fe40000000012 */
[----:B------:R-:W0:Y:S01]  /*16a0*/  LDS.128 R12, [UR4+0x20] ;  /* 0x00002004ff0c7984 */ /* 0x000e220008000c00 */
[C---:B--2---:R-:W-:Y:S02]  /*16b0*/  LOP3.LUT R18, R8.reuse, 0xf000f, RZ, 0xc0, !PT ;  /* 0x000f000f08127812 */ /* 0x044fe400078ec0ff */
[----:B------:R-:W-:Y:S02]  /*16c0*/  LOP3.LUT R40, R8, 0xf000f0, RZ, 0xc0, !PT ;  /* 0x00f000f008287812 */ /* 0x000fe400078ec0ff */
[----:B------:R-:W-:Y:S02]  /*16d0*/  LOP3.LUT R37, R18, 0x64006400, RZ, 0xfc, !PT ;  /* 0x6400640012257812 */ /* 0x000fe400078efcff */
[----:B------:R-:W-:Y:S02]  /*16e0*/  LOP3.LUT R40, R40, 0x64006400, RZ, 0xfc, !PT ;  /* 0x6400640028287812 */ /* 0x000fe400078efcff */
[----:B------:R-:W-:Y:S01]  /*16f0*/  SHF.R.U32.HI R32, RZ, 0x8, R8 ;  /* 0x00000008ff207819 */ /* 0x000fe20000011608 */
[----:B------:R-:W-:Y:S01]  /*1700*/  HADD2 R18, R37, R4 ;  /* 0x0000000425127230 */ /* 0x000fe20000000000 */
[----:B------:R-:W-:-:S02]  /*1710*/  SHF.R.U32.HI R42, RZ, 0x8, R10 ;  /* 0x00000008ff2a7819 */ /* 0x000fc4000001160a */
[----:B------:R-:W-:Y:S01]  /*1720*/  LOP3.LUT R8, R32, 0xf000f, RZ, 0xc0, !PT ;  /* 0x000f000f20087812 */ /* 0x000fe200078ec0ff */
[----:B------:R-:W-:Y:S01]  /*1730*/  HFMA2.MMA R40, R40, 0.0625, 0.0625, R5 ;  /* 0x2c002c0028287835 */ /* 0x000fe20000000005 */
[----:B0-----:R-:W-:Y:S02]  /*1740*/  HFMA2 R18, R18, R12, RZ.H0_H0 ;  /* 0x0000000c12127231 */ /* 0x001fe400000400ff */
[----:B------:R-:W-:Y:S02]  /*1750*/  LOP3.LUT R37, R8, 0x64006400, RZ, 0xfc, !PT ;  /* 0x6400640008257812 */ /* 0x000fe400078efcff */
[----:B------:R-:W-:-:S03]  /*1760*/  LOP3.LUT R8, R9, 0xf000f, RZ, 0xc0, !PT ;  /* 0x000f000f09087812 */ /* 0x000fc600078ec0ff */
[----:B------:R-:W-:Y:S01]  /*1770*/  HFMA2.MMA R40, R40, R13, R18 ;  /* 0x0000000d28287235 */ /* 0x000fe20000000012 */
[----:B------:R-:W-:Y:S01]  /*1780*/  HADD2 R18, R37, R4 ;  /* 0x0000000425127230 */ /* 0x000fe20000000000 */
[----:B------:R-:W-:Y:S02]  /*1790*/  LOP3.LUT R37, R8, 0x64006400, RZ, 0xfc, !PT ;  /* 0x6400640008257812 */ /* 0x000fe400078efcff */
[----:B------:R-:W-:-:S04]  /*17a0*/  LOP3.LUT R8, R9, 0xf000f0, RZ, 0xc0, !PT ;  /* 0x00f000f009087812 */ /* 0x000fc800078ec0ff */
[----:B------:R-:W-:Y:S01]  /*17b0*/  HFMA2.MMA R37, R37, 1, 1, R6 ;  /* 0x3c003c0025257835 */ /* 0x000fe20000000006 */
[----:B------:R-:W-:Y:S01]  /*17c0*/  LOP3.LUT R8, R8, 0x64006400, RZ, 0xfc, !PT ;  /* 0x6400640008087812 */ /* 0x000fe200078efcff */
[----:B------:R-:W-:Y:S01]  /*17d0*/  HFMA2 R18, R18, R14, R40 ;  /* 0x0000000e12127231 */ /* 0x000fe20000000028 */
[----:B------:R-:W-:-:S04]  /*17e0*/  SHF.R.U32.HI R40, RZ, 0x8, R9 ;  /* 0x00000008ff287819 */ /* 0x000fc80000011609 */
[----:B------:R-:W-:-:S03]  /*17f0*/  HFMA2.MMA R8, R8, 0.0625, 0.0625, R7 ;  /* 0x2c002c0008087835 */ /* 0x000fc60000000007 */
[----:B------:R-:W-:-:S06]  /*1800*/  HFMA2 R37, R37, R12, RZ.H0_H0 ;  /* 0x0000000c25257231 */ /* 0x000fcc00000400ff */
[----:B------:R-:W-:Y:S01]  /*1810*/  HFMA2.MMA R41, R8, R13, R37 ;  /* 0x0000000d08297235 */ /* 0x000fe20000000025 */
[----:B------:R-:W-:-:S04]  /*1820*/  LOP3.LUT R8, R40, 0xf000f, RZ, 0xc0, !PT ;  /* 0x000f000f28087812 */ /* 0x000fc800078ec0ff */
[----:B------:R-:W-:Y:S02]  /*1830*/  LOP3.LUT R9, R8, 0x64006400, RZ, 0xfc, !PT ;  /* 0x6400640008097812 */ /* 0x000fe400078efcff */
[----:B------:R-:W-:-:S03]  /*1840*/  LOP3.LUT R8, R10, 0xf000f, RZ, 0xc0, !PT ;  /* 0x000f000f0a087812 */ /* 0x000fc600078ec0ff */
[----:B------:R-:W-:Y:S01]  /*1850*/  HADD2 R37, R9, R6 ;  /* 0x0000000609257230 */ /* 0x000fe20000000000 */
[----:B------:R-:W-:Y:S02]  /*1860*/  LOP3.LUT R9, R8, 0x64006400, RZ, 0xfc, !PT ;  /* 0x6400640008097812 */ /* 0x000fe400078efcff */
[----:B------:R-:W-:Y:S01]  /*1870*/  LOP3.LUT R8, R10, 0xf000f0, RZ, 0xc0, !PT ;  /* 0x00f000f00a087812 */ /* 0x000fe200078ec0ff */
[----:B------:R-:W-:-:S03]  /*1880*/  HFMA2 R37, R37, R14, R41 ;  /* 0x0000000e25257231 */ /* 0x000fc60000000029 */
[----:B------:R-:W-:Y:S01]  /*1890*/  HFMA2.MMA R9, R9, 1, 1, R20 ;  /* 0x3c003c0009097835 */ /* 0x000fe20000000014 */
[----:B------:R-:W-:-:S06]  /*18a0*/  LOP3.LUT R8, R8, 0x64006400, RZ, 0xfc, !PT ;  /* 0x6400640008087812 */ /* 0x000fcc00078efcff */
[----:B------:R-:W-:Y:S01]  /*18b0*/  HFMA2.MMA R41, R8, 0.0625, 0.0625, R21 ;  /* 0x2c002c0008297835 */ /* 0x000fe20000000015 */
[----:B------:R-:W-:Y:S02]  /*18c0*/  LOP3.LUT R8, R42, 0xf000f, RZ, 0xc0, !PT ;  /* 0x000f000f2a087812 */ /* 0x000fe400078ec0ff */
[----:B------:R-:W-:-:S06]  /*18d0*/  HFMA2 R9, R9, R12, RZ.H0_H0 ;  /* 0x0000000c09097231 */ /* 0x000fcc00000400ff */
[----:B------:R-:W-:Y:S01]  /*18e0*/  HFMA2.MMA R41, R41, R13, R9 ;  /* 0x0000000d29297235 */ /* 0x000fe20000000009 */
[----:B------:R-:W-:Y:S02]  /*18f0*/  LOP3.LUT R9, R8, 0x64006400, RZ, 0xfc, !PT ;  /* 0x6400640008097812 */ /* 0x000fe400078efcff */
[----:B------:R-:W-:-:S03]  /*1900*/  LOP3.LUT R8, R11, 0xf000f, RZ, 0xc0, !PT ;  /* 0x000f000f0b087812 */ /* 0x000fc600078ec0ff */
[----:B------:R-:W-:Y:S01]  /*1910*/  HADD2 R9, R9, R20 ;  /* 0x0000001409097230 */ /* 0x000fe20000000000 */
[----:B------:R-:W-:-:S03]  /*1920*/  LOP3.LUT R8, R8, 0x64006400, RZ, 0xfc, !PT ;  /* 0x6400640008087812 */ /* 0x000fc600078efcff */
[----:B------:R-:W-:-:S03]  /*1930*/  HFMA2 R41, R9, R14, R41 ;  /* 0x0000000e09297231 */ /* 0x000fc60000000029 */
[----:B------:R-:W-:-:S08]  /*1940*/  HFMA2.MMA R8, R8, 1, 1, R23 ;  /* 0x3c003c0008087835 */ /* 0x000fd00000000017 */
[----:B------:R-:W-:Y:S01]  /*1950*/  HFMA2.MMA R12, R8, R12, RZ ;  /* 0x0000000c080c7235 */ /* 0x000fe200000000ff */
[----:B------:R-:W-:-:S04]  /*1960*/  LOP3.LUT R8, R11, 0xf000f0, RZ, 0xc0, !PT ;  /* 0x00f000f00b087812 */ /* 0x000fc800078ec0ff */
[----:B------:R-:W-:-:S05]  /*1970*/  LOP3.LUT R9, R8, 0x64006400, RZ, 0xfc, !PT ;  /* 0x6400640008097812 */ /* 0x000fca00078efcff */
[----:B------:R-:W-:-:S06]  /*1980*/  HFMA2 R9, R9, 0.0625, 0.0625, R24 ;  /* 0x2c002c0009097831 */ /* 0x000fcc0000000018 */
[----:B------:R-:W-:Y:S01]  /*1990*/  HFMA2.MMA R9, R9, R13, R12 ;  /* 0x0000000d09097235 */ /* 0x000fe2000000000c */
[----:B------:R-:W-:-:S04]  /*19a0*/  SHF.R.U32.HI R12, RZ, 0x8, R11 ;  /* 0x00000008ff0c7819 */ /* 0x000fc8000001160b */
[----:B------:R-:W-:-:S04]  /*19b0*/  LOP3.LUT R8, R12, 0xf000f, RZ, 0xc0, !PT ;  /* 0x000f000f0c087812 */ /* 0x000fc800078ec0ff */
[----:B------:R-:W-:-:S05]  /*19c0*/  LOP3.LUT R8, R8, 0x64006400, RZ, 0xfc, !PT ;  /* 0x6400640008087812 */ /* 0x000fca00078efcff */
[----:B------:R-:W-:-:S04]  /*19d0*/  HADD2 R8, R8, R23 ;  /* 0x0000001708087230 */ /* 0x000fc80000000000 */
[----:B------:R-:W-:Y:S02]  /*19e0*/  HFMA2 R14, R8, R14, R9 ;  /* 0x0000000e080e7231 */ /* 0x000fe40000000009 */
[----:B------:R-:W-:-:S04]  /*19f0*/  IMAD.WIDE R8, R43, 0x4, R44 ;  /* 0x000000042b087825 */ /* 0x000fc800078e022c */
[----:B------:R-:W-:-:S06]  /*1a00*/  IMAD.WIDE R8, R43, 0x4, R8 ;  /* 0x000000042b087825 */ /* 0x000fcc00078e0208 */
[----:B------:R-:W2:Y:S01]  /*1a10*/  LDG.E.128.CONSTANT R8, desc[UR6][R8.64] ;  /* 0x0000000608087981 */ /* 0x000ea2000c1e9d00 */
[----:B------:R-:W-:Y:S01]  /*1a20*/  LOP3.LUT R32, R32, 0xf000f0, RZ, 0xc0, !PT ;  /* 0x00f000f020207812 */ /* 0x000fe200078ec0ff */
[----:B------:R-:W-:Y:S01]  /*1a30*/  HFMA2 R38, R19, R3, R38 ;  /* 0x0000000313267231 */ /* 0x000fe20000000026 */
[----:B------:R-:W-:Y:S01]  /*1a40*/  LOP3.LUT R40, R40, 0xf000f0, RZ, 0xc0, !PT ;  /* 0x00f000f028287812 */ /* 0x000fe200078ec0ff */
[----:B------:R-:W-:Y:S01]  /*1a50*/  HFMA2.MMA R16, R16, R2, R39 ;  /* 0x0000000210107235 */ /* 0x000fe20000000027 */
[----:B------:R-:W-:Y:S02]  /*1a60*/  LOP3.LUT R32, R32, 0x64006400, RZ, 0xfc, !PT ;  /* 0x6400640020207812 */ /* 0x000fe400078efcff */
[----:B------:R-:W-:Y:S02]  /*1a70*/  LOP3.LUT R42, R42, 0xf000f0, RZ, 0xc0, !PT ;  /* 0x00f000f02a2a7812 */ /* 0x000fe400078ec0ff */
[----:B------:R-:W-:Y:S02]  /*1a80*/  LOP3.LUT R40, R40, 0x64006400, RZ, 0xfc, !PT ;  /* 0x6400640028287812 */ /* 0x000fe400078efcff */
[----:B------:R-:W-:Y:S01]  /*1a90*/  HFMA2.MMA R32, R32, 0.0625, 0.0625, R5 ;  /* 0x2c002c0020207835 */ /* 0x000fe20000000005 */
[----:B------:R-:W-:-:S02]  /*1aa0*/  LOP3.LUT R42, R42, 0x64006400, RZ, 0xfc, !PT ;  /* 0x640064002a2a7812 */ /* 0x000fc400078efcff */
[----:B------:R-:W-:Y:S01]  /*1ab0*/  LOP3.LUT R12, R12, 0xf000f0, RZ, 0xc0, !PT ;  /* 0x00f000f00c0c7812 */ /* 0x000fe200078ec0ff */
[----:B------:R-:W-:-:S03]  /*1ac0*/  HFMA2.MMA R40, R40, 0.0625, 0.0625, R7 ;  /* 0x2c002c0028287835 */ /* 0x000fc60000000007 */
[----:B------:R-:W-:Y:S01]  /*1ad0*/  LOP3.LUT R13, R12, 0x64006400, RZ, 0xfc, !PT ;  /* 0x640064000c0d7812 */ /* 0x000fe200078efcff */
[----:B------:R-:W-:Y:S02]  /*1ae0*/  HFMA2.MMA R42, R42, 0.0625, 0.0625, R21 ;  /* 0x2c002c002a2a7835 */ /* 0x000fe40000000015 */
[-C--:B------:R-:W-:Y:S02]  /*1af0*/  HFMA2 R18, R32, R15.reuse, R18 ;  /* 0x0000000f20127231 */ /* 0x080fe40000000012 */
[----:B------:R-:W-:Y:S02]  /*1b00*/  HFMA2 R32, R13, 0.0625, 0.0625, R24 ;  /* 0x2c002c000d207831 */ /* 0x000fe40000000018 */
[-C--:B------:R-:W-:Y:S02]  /*1b10*/  HFMA2 R37, R40, R15.reuse, R37 ;  /* 0x0000000f28257231 */ /* 0x080fe40000000025 */
[----:B------:R-:W-:Y:S01]  /*1b20*/  HFMA2.MMA R41, R42, R15, R41 ;  /* 0x0000000f2a297235 */ /* 0x000fe20000000029 */
[----:B------:R-:W-:Y:S01]  /*1b30*/  HFMA2 R32, R32, R15, R14 ;  /* 0x0000000f20207231 */ /* 0x000fe2000000000e */
[----:B------:R-:W-:Y:S01]  /*1b40*/  HFMA2.MMA R18, R18, R26, R36 ;  /* 0x0000001a12127235 */ /* 0x000fe20000000024 */
[----:B------:R-:W0:Y:S01]  /*1b50*/  LDS.128 R12, [UR4+0x30] ;  /* 0x00003004ff0c7984 */ /* 0x000e220008000c00 */
[----:B------:R-:W-:-:S02]  /*1b60*/  HFMA2 R37, R37, R0, R17 ;  /* 0x0000000025257231 */ /* 0x000fc40000000011 */
[----:B------:R-:W-:Y:S02]  /*1b70*/  HFMA2 R32, R32, R3, R38 ;  /* 0x0000000320207231 */ /* 0x000fe40000000026 */
[----:B------:R-:W-:Y:S01]  /*1b80*/  HFMA2.MMA R16, R41, R2, R16 ;  /* 0x0000000229107235 */ /* 0x000fe20000000010 */
[C---:B--2---:R-:W-:Y:S02]  /*1b90*/  LOP3.LUT R19, R8.reuse, 0xf000f, RZ, 0xc0, !PT ;  /* 0x000f000f08137812 */ /* 0x044fe400078ec0ff */
[----:B------:R-:W-:Y:S02]  /*1ba0*/  LOP3.LUT R39, R8, 0xf000f0, RZ, 0xc0, !PT ;  /* 0x00f000f008277812 */ /* 0x000fe400078ec0ff */
[----:B------:R-:W-:Y:S02]  /*1bb0*/  LOP3.LUT R19, R19, 0x64006400, RZ, 0xfc, !PT ;  /* 0x6400640013137812 */ /* 0x000fe400078efcff */
[----:B------:R-:W-:Y:S02]  /*1bc0*/  LOP3.LUT R40, R39, 0x64006400, RZ, 0xfc, !PT ;  /* 0x6400640027287812 */ /* 0x000fe400078efcff */
[----:B------:R-:W-:Y:S01]  /*1bd0*/  LOP3.LUT R39, R9, 0xf000f, RZ, 0xc0, !PT ;  /* 0x000f000f09277812 */ /* 0x000fe200078ec0ff */
[----:B------:R-:W-:Y:S01]  /*1be0*/  HADD2 R19, R19, R4 ;  /* 0x0000000413137230 */ /* 0x000fe20000000000 */
[----:B------:R-:W-:-:S02]  /*1bf0*/  LOP3.LUT R42, R10, 0xf000f0, RZ, 0xc0, !PT ;  /* 0x00f000f00a2a7812 */ /* 0x000fc400078ec0ff */
[----:B------:R-:W-:Y:S01]  /*1c00*/  HFMA2.MMA R40, R40, 0.0625, 0.0625, R5 ;  /* 0x2c002c0028287835 */ /* 0x000fe20000000005 */
[----:B------:R-:W-:Y:S01]  /*1c10*/  LOP3.LUT R39, R39, 0x64006400, RZ, 0xfc, !PT ;  /* 0x6400640027277812 */ /* 0x000fe200078efcff */
[----:B0-----:R-:W-:Y:S01]  /*1c20*/  HFMA2 R19, R19, R12, RZ.H0_H0 ;  /* 0x0000000c13137231 */ /* 0x001fe200000400ff */
[----:B------:R-:W-:Y:S02]  /*1c30*/  LOP3.LUT R42, R42, 0x64006400, RZ, 0xfc, !PT ;  /* 0x640064002a2a7812 */ /* 0x000fe400078efcff */
[----:B------:R-:W-:Y:S01]  /*1c40*/  SHF.R.U32.HI R8, RZ, 0x8, R8 ;  /* 0x00000008ff087819 */ /* 0x000fe20000011608 */
[----:B------:R-:W-:Y:S02]  /*1c50*/  HADD2 R39, R39, R6 ;  /* 0x0000000627277230 */ /* 0x000fe40000000000 */
[----:B------:R-:W-:Y:S01]  /*1c60*/  HFMA2.MMA R19, R40, R13, R19 ;  /* 0x0000000d28137235 */ /* 0x000fe20000000013 */
[----:B------:R-:W-:Y:S01]  /*1c70*/  LOP3.LUT R40, R9, 0xf000f0, RZ, 0xc0, !PT ;  /* 0x00f000f009287812 */ /* 0x000fe200078ec0ff */
[----:B------:R-:W-:Y:S01]  /*1c80*/  HFMA2.MMA R42, R42, 0.0625, 0.0625, R21 ;  /* 0x2c002c002a2a7835 */ /* 0x000fe20000000015 */
[----:B------:R-:W-:Y:S01]  /*1c90*/  SHF.R.U32.HI R9, RZ, 0x8, R9 ;  /* 0x00000008ff097819 */ /* 0x000fe20000011609 */
[----:B------:R-:W-:Y:S01]  /*1ca0*/  HFMA2.MMA R39, R39, R12, RZ ;  /* 0x0000000c27277235 */ /* 0x000fe200000000ff */
[----:B------:R-:W-:-:S05]  /*1cb0*/  LOP3.LUT R40, R40, 0x64006400, RZ, 0xfc, !PT ;  /* 0x6400640028287812 */ /* 0x000fca00078efcff */
[----:B------:R-:W-:-:S04]  /*1cc0*/  HFMA2 R40, R40, 0.0625, 0.0625, R7 ;  /* 0x2c002c0028287831 */ /* 0x000fc80000000007 */
[----:B------:R-:W-:Y:S01]  /*1cd0*/  HFMA2 R40, R40, R13, R39 ;  /* 0x0000000d28287231 */ /* 0x000fe20000000027 */
[----:B------:R-:W-:Y:S02]  /*1ce0*/  LOP3.LUT R39, R10, 0xf000f, RZ, 0xc0, !PT ;  /* 0x000f000f0a277812 */ /* 0x000fe400078ec0ff */
[----:B------:R-:W-:Y:S02]  /*1cf0*/  SHF.R.U32.HI R10, RZ, 0x8, R10 ;  /* 0x00000008ff0a7819 */ /* 0x000fe4000001160a */
[----:B------:R-:W-:-:S05]  /*1d00*/  LOP3.LUT R39, R39, 0x64006400, RZ, 0xfc, !PT ;  /* 0x6400640027277812 */ /* 0x000fca00078efcff */
[----:B------:R-:W-:-:S04]  /*1d10*/  HADD2 R39, R39, R20 ;  /* 0x0000001427277230 */ /* 0x000fc80000000000 */
[----:B------:R-:W-:-:S06]  /*1d20*/  HFMA2 R39, R39, R12, RZ.H0_H0 ;  /* 0x0000000c27277231 */ /* 0x000fcc00000400ff */
[----:B------:R-:W-:Y:S01]  /*1d30*/  HFMA2.MMA R39, R42, R13, R39 ;  /* 0x0000000d2a277235 */ /* 0x000fe20000000027 */
[----:B------:R-:W-:-:S04]  /*1d40*/  LOP3.LUT R42, R11, 0xf000f, RZ, 0xc0, !PT ;  /* 0x000f000f0b2a7812 */ /* 0x000fc800078ec0ff */
[----:B------:R-:W-:-:S05]  /*1d50*/  LOP3.LUT R42, R42, 0x64006400, RZ, 0xfc, !PT ;  /* 0x640064002a2a7812 */ /* 0x000fca00078efcff */
[----:B------:R-:W-:-:S04]  /*1d60*/  HADD2 R42, R42, R23 ;  /* 0x000000172a2a7230 */ /* 0x000fc80000000000 */
[----:B------:R-:W-:Y:S01]  /*1d70*/  HFMA2 R12, R42, R12, RZ.H0_H0 ;  /* 0x0000000c2a0c7231 */ /* 0x000fe200000400ff */
[----:B------:R-:W-:Y:S02]  /*1d80*/  LOP3.LUT R42, R11, 0xf000f0, RZ, 0xc0, !PT ;  /* 0x00f000f00b2a7812 */ /* 0x000fe400078ec0ff */
[----:B------:R-:W-:Y:S02]  /*1d90*/  SHF.R.U32.HI R11, RZ, 0x8, R11 ;  /* 0x00000008ff0b7819 */ /* 0x000fe4000001160b */
[----:B------:R-:W-:-:S06]  /*1da0*/  LOP3.LUT R43, R42, 0x64006400, RZ, 0xfc, !PT ;  /* 0x640064002a2b7812 */ /* 0x000fcc00078efcff */
[----:B------:R-:W-:-:S10]  /*1db0*/  HFMA2.MMA R43, R43, 0.0625, 0.0625, R24 ;  /* 0x2c002c002b2b7835 */ /* 0x000fd40000000018 */
[----:B------:R-:W-:Y:S01]  /*1dc0*/  HFMA2 R13, R43, R13, R12 ;  /* 0x0000000d2b0d7231 */ /* 0x000fe2000000000c */
[C---:B------:R-:W-:Y:S02]  /*1dd0*/  LOP3.LUT R12, R8.reuse, 0xf000f, RZ, 0xc0, !PT ;  /* 0x000f000f080c7812 */ /* 0x040fe400078ec0ff */
[----:B------:R-:W-:Y:S02]  /*1de0*/  LOP3.LUT R8, R8, 0xf000f0, RZ, 0xc0, !PT ;  /* 0x00f000f008087812 */ /* 0x000fe400078ec0ff */
[----:B------:R-:W-:Y:S02]  /*1df0*/  LOP3.LUT R17, R12, 0x64006400, RZ, 0xfc, !PT ;  /* 0x640064000c117812 */ /* 0x000fe400078efcff */
[----:B------:R-:W-:Y:S02]  /*1e00*/  LOP3.LUT R12, R9, 0xf000f, RZ, 0xc0, !PT ;  /* 0x000f000f090c7812 */ /* 0x000fe400078ec0ff */
[----:B------:R-:W-:Y:S01]  /*1e10*/  LOP3.LUT R8, R8, 0x64006400, RZ, 0xfc, !PT ;  /* 0x6400640008087812 */ /* 0x000fe200078efcff */
[----:B------:R-:W-:Y:S01]  /*1e20*/  HADD2 R17, R17, R4 ;  /* 0x0000000411117230 */ /* 0x000fe20000000000 */
[----:B------:R-:W-:-:S02]  /*1e30*/  LOP3.LUT R41, R12, 0x64006400, RZ, 0xfc, !PT ;  /* 0x640064000c297812 */ /* 0x000fc400078efcff */
[----:B------:R-:W-:Y:S02]  /*1e40*/  LOP3.LUT R12, R10, 0xf000f, RZ, 0xc0, !PT ;  /* 0x000f000f0a0c7812 */ /* 0x000fe400078ec0ff */
[----:B------:R-:W-:Y:S01]  /*1e50*/  HFMA2.MMA R8, R8, 0.0625, 0.0625, R5 ;  /* 0x2c002c0008087835 */ /* 0x000fe20000000005 */
[----:B------:R-:W-:Y:S01]  /*1e60*/  LOP3.LUT R9, R9, 0xf000f0, RZ, 0xc0, !PT ;  /* 0x00f000f009097812 */ /* 0x000fe200078ec0ff */
[----:B------:R-:W-:Y:S01]  /*1e70*/  HFMA2.MMA R19, R17, R14, R19 ;  /* 0x0000000e11137235 */ /* 0x000fe20000000013 */
[----:B------:R-:W-:Y:S01]  /*1e80*/  LOP3.LUT R17, R12, 0x64006400, RZ, 0xfc, !PT ;  /* 0x640064000c117812 */ /* 0x000fe200078efcff */
[----:B------:R-:W-:Y:S01]  /*1e90*/  HADD2 R41, R41, R6 ;  /* 0x0000000629297230 */ /* 0x000fe20000000000 */
[C---:B------:R-:W-:Y:S02]  /*1ea0*/  LOP3.LUT R12, R11.reuse, 0xf000f, RZ, 0xc0, !PT ;  /* 0x000f000f0b0c7812 */ /* 0x040fe400078ec0ff */
[----:B------:R-:W-:Y:S01]  /*1eb0*/  LOP3.LUT R11, R11, 0xf000f0, RZ, 0xc0, !PT ;  /* 0x00f000f00b0b7812 */ /* 0x000fe200078ec0ff */
[----:B------:R-:W-:Y:S01]  /*1ec0*/  HFMA2 R40, R41, R14, R40 ;  /* 0x0000000e29287231 */ /* 0x000fe20000000028 */
[----:B------:R-:W-:Y:S01]  /*1ed0*/  LOP3.LUT R36, R12, 0x64006400, RZ, 0xfc, !PT ;  /* 0x640064000c247812 */ /* 0x000fe200078efcff */
[----:B------:R-:W-:Y:S01]  /*1ee0*/  HFMA2.MMA R17, R17, 1, 1, R20 ;  /* 0x3c003c0011117835 */ /* 0x000fe20000000014 */
[----:B------:R-:W-:-:S02]  /*1ef0*/  LOP3.LUT R12, R10, 0xf000f0, RZ, 0xc0, !PT ;  /* 0x00f000f00a0c7812 */ /* 0x000fc400078ec0ff */
[----:B------:R-:W-:Y:S01]  /*1f00*/  LOP3.LUT R10, R9, 0x64006400, RZ, 0xfc, !PT ;  /* 0x64006400090a7812 */ /* 0x000fe200078efcff */
[----:B------:R-:W-:Y:S01]  /*1f10*/  HADD2 R36, R36, R23 ;  /* 0x0000001724247230 */ /* 0x000fe20000000000 */
[----:B------:R-:W-:Y:S01]  /*1f20*/  LOP3.LUT R12, R12, 0x64006400, RZ, 0xfc, !PT ;  /* 0x640064000c0c7812 */ /* 0x000fe200078efcff */
[----:B------:R-:W-:Y:S01]  /*1f30*/  HFMA2.MMA R9, R8, R15, R19 ;  /* 0x0000000f08097235 */ /* 0x000fe20000000013 */
[----:B------:R-:W-:Y:S01]  /*1f40*/  LOP3.LUT R11, R11, 0x64006400, RZ, 0xfc, !PT ;  /* 0x640064000b0b7812 */ /* 0x000fe200078efcff */
[----:B------:R-:W-:Y:S01]  /*1f50*/  HFMA2.MMA R39, R17, R14, R39 ;  /* 0x0000000e11277235 */ /* 0x000fe20000000027 */
[----:B------:R-:W-:Y:S02]  /*1f60*/  HFMA2 R13, R36, R14, R13 ;  /* 0x0000000e240d7231 */ /* 0x000fe4000000000d */
[----:B------:R-:W-:Y:S01]  /*1f70*/  HFMA2.MMA R12, R12, 0.0625, 0.0625, R21 ;  /* 0x2c002c000c0c7835 */ /* 0x000fe20000000015 */
[----:B------:R-:W-:Y:S02]  /*1f80*/  HFMA2 R10, R10, 0.0625, 0.0625, R7 ;  /* 0x2c002c000a0a7831 */ /* 0x000fe40000000007 */
[----:B------:R-:W-:Y:S01]  /*1f90*/  HFMA2 R11, R11, 0.0625, 0.0625, R24 ;  /* 0x2c002c000b0b7831 */ /* 0x000fe20000000018 */
[----:B------:R-:W-:Y:S01]  /*1fa0*/  HFMA2.MMA R43, R9, R26, R18 ;  /* 0x0000001a092b7235 */ /* 0x000fe20000000012 */
[----:B------:R-:W-:-:S02]  /*1fb0*/  HFMA2 R10, R10, R15, R40 ;  /* 0x0000000f0a0a7231 */ /* 0x000fc40000000028 */
[----:B------:R-:W-:Y:S01]  /*1fc0*/  HFMA2 R11, R11, R15, R13 ;  /* 0x0000000f0b0b7231 */ /* 0x000fe2000000000d */
[----:B------:R-:W-:Y:S01]  /*1fd0*/  HFMA2.MMA R8, R12, R15, R39 ;  /* 0x0000000f0c087235 */ /* 0x000fe20000000027 */
[----:B------:R-:W-:Y:S02]  /*1fe0*/  HFMA2 R37, R10, R0, R37 ;  /* 0x000000000a257231 */ /* 0x000fe40000000025 */
[----:B------:R-:W-:-:S05]  /*1ff0*/  HFMA2 R32, R11, R3, R32 ;  /* 0x000000030b207231 */ /* 0x000fca0000000020 */
[----:B------:R-:W-:-:S11]  /*2000*/  HFMA2.MMA R39, R8, R2, R16 ;  /* 0x0000000208277235 */ /* 0x000fd60000000010 */
.L_x_124:
[----:B------:R-:W0:Y:S01]  /*2010*/  LDC R8, c[0x0][0x23c] ;  /* 0x00008f00ff087b82 */ /* 0x000e220000000800 */
[----:B------:R-:W-:Y:S01]  /*2020*/  VIADD R30, R30, 0x20 ;  /* 0x000000201e1e7836 */ /* 0x000fe20000000000 */
[----:B------:R-:W-:Y:S01]  /*2030*/  UIADD3 UR4, UR4, 0x40, URZ ;  /* 0x0000004004047890 */ /* 0x000fe2000fffe03f */
[----:B------:R-:W-:-:S03]  /*2040*/  VIADD R22, R22, 0x20 ;  /* 0x0000002016167836 */ /* 0x000fc60000000000 */
[----:B------:R-:W-:Y:S01]  /*2050*/  ISETP.GE.AND P0, PT, R30, R33, PT ;  /* 0x000000211e00720c */ /* 0x000fe20003f06270 */
[----:B0-----:R-:W-:-:S04]  /*2060*/  IMAD.WIDE R44, R8, 0x10, R44 ;  /* 0x00000010082c7825 */ /* 0x001fc800078e022c */
[----:B------:R-:W-:-:S08]  /*2070*/  IMAD.WIDE R34, R8, 0x10, R34 ;  /* 0x0000001008227825 */ /* 0x000fd000078e0222 */
[----:B------:R-:W-:Y:S05]  /*2080*/  @!P0 BRA `(.L_x_125) ;  /* 0xffffffe800688947 */ /* 0x000fea000383ffff */
.L_x_122:
[----:B------:R-:W-:Y:S05]  /*2090*/  @P1 EXIT ;  /* 0x000000000000194d */ /* 0x000fea0003800000 */
[----:B------:R-:W0:Y:S01]  /*20a0*/  S2UR UR4, SR_CTAID.Y ;  /* 0x00000000000479c3 */ /* 0x000e220000002600 */
[----:B------:R-:W-:Y:S02]  /*20b0*/  HADD2 R43, R43.H0_H0, R43.H1_H1 ;  /* 0x3000002b2b2b7230 */ /* 0x000fe40000000800 */
[----:B------:R-:W-:-:S05]  /*20c0*/  HADD2 R37, R37.H0_H0, R37.H1_H1 ;  /* 0x3000002525257230 */ /* 0x000fca0000000800 */
[----:B------:R-:W1:Y:S01]  /*20d0*/  LDC.64 R2, c[0x0][0x230] ;  /* 0x00008c00ff027b82 */ /* 0x000e620000000a00 */
[----:B------:R-:W-:Y:S01]  /*20e0*/  PRMT R43, R43, 0x5410, R37 ;  /* 0x000054102b2b7816 */ /* 0x000fe20000000025 */
[----:B0-----:R-:W-:-:S04]  /*20f0*/  IMAD R5, R8, UR4, R31 ;  /* 0x0000000408057c24 */ /* 0x001fc8000f8e021f */
        /* <DEDUP_REMOVED lines=12> */
.L_x_129:
[----:B------:R-:W0:Y:S02]  /*21c0*/  LDS R2, [R0] ;  /* 0x0000000000027984 */ /* 0x000e240000000800 */
[----:B0-----:R-:W-:-:S10]  /*21d0*/  HFMA2.MMA R3, R2, 1, 1, R43 ;  /* 0x3c003c0002037835 */ /* 0x001fd4000000002b */
[----:B------:R-:W0:Y:S02]  /*21e0*/  ATOMS.CAST.SPIN R3, [R0], R2, R3 ;  /* 0x000000020003738d */ /* 0x000e240001800003 */
[----:B0-----:R-:W-:-:S13]  /*21f0*/  ISETP.EQ.U32.AND P0, PT, R3, 0x1, PT ;  /* 0x000000010300780c */ /* 0x001fda0003f02070 */
[----:B------:R-:W-:Y:S05]  /*2200*/  @!P0 BRA `(.L_x_129) ;  /* 0xfffffffc00ec8947 */ /* 0x000fea000383ffff */
[----:B------:R-:W-:Y:S05]  /*2210*/  BRA `(.L_x_127) ;  /* 0x00000000000c7947 */ /* 0x000fea0003800000 */
.L_x_128:
[----:B------:R-:W2:Y:S02]  /*2220*/  LD.E R0, desc[UR6][R4.64] ;  /* 0x0000000604007980 */ /* 0x000ea4000c101900 */
[----:B--2---:R-:W-:-:S05]  /*2230*/  IMAD.IADD R3, R43, 0x1, R0 ;  /* 0x000000012b037824 */ /* 0x004fca00078e0200 */
[----:B------:R0:W-:Y:S02]  /*2240*/  ST.E desc[UR6][R4.64], R3 ;  /* 0x0000000304007985 */ /* 0x0001e4000c101906 */
.L_x_127:
[----:B------:R-:W-:Y:S05]  /*2250*/  BSYNC B0 ;  /* 0x0000000000007941 */ /* 0x000fea0003800000 */
.L_x_126:
[----:B------:R1:W-:Y:S02]  /*2260*/  ATOM.E.ADD.F16x2.RN.STRONG.GPU P0, RZ, desc[UR6][R4.64+0x4], R39 ;  /* 0x0000042704ff79a2 */ /* 0x0003e4000810e1c6 */
[----:B-1----:R-:W-:Y:S05]  /*2270*/  @P0 EXIT ;  /* 0x000000000000094d */ /* 0x002fea0003800000 */
[----:B------:R-:W1:Y:S02]  /*2280*/  QSPC.E.S P0, RZ, [R4+0x4] ;  /* 0x0000040004ff73aa */ /* 0x000e640000000500 */
[----:B-1----:R-:W-:Y:S05]  /*2290*/  @!P0 BRA `(.L_x_130) ;  /* 0x0000000000248947 */ /* 0x002fea0003800000 */
[----:B------:R-:W-:Y:S01]  /*22a0*/  IMAD.MOV.U32 R2, RZ, RZ, R4 ;  /* 0x000000ffff027224 */ /* 0x000fe200078e0004 */
[----:B------:R-:W-:-:S04]  /*22b0*/  PRMT R39, R39, 0x5410, R32 ;  /* 0x0000541027277816 */ /* 0x000fc80000000020 */
[----:B------:R-:W-:-:S07]  /*22c0*/  MOV R0, R2 ;  /* 0x0000000200007202 */ /* 0x000fce0000000f00 */
.L_x_131:
[----:B------:R-:W0:Y:S02]  /*22d0*/  LDS R2, [R0+0x4] ;  /* 0x0000040000027984 */ /* 0x000e240000000800 */
[----:B0-----:R-:W-:-:S06]  /*22e0*/  HADD2 R3, R2, R39 ;  /* 0x0000002702037230 */ /* 0x001fcc0000000000 */
[----:B------:R-:W0:Y:S02]  /*22f0*/  ATOMS.CAST.SPIN R3, [R0+0x4], R2, R3 ;  /* 0x000004020003738d */ /* 0x000e240001800003 */
[----:B0-----:R-:W-:-:S13]  /*2300*/  ISETP.EQ.U32.AND P0, PT, R3, 0x1, PT ;  /* 0x000000010300780c */ /* 0x001fda0003f02070 */
[----:B------:R-:W-:Y:S05]  /*2310*/  @!P0 BRA `(.L_x_131) ;  /* 0xfffffffc00ec8947 */ /* 0x000fea000383ffff */
[----:B------:R-:W-:Y:S05]  /*2320*/  EXIT ;  /* 0x000000000000794d */ /* 0x000fea0003800000 */
.L_x_130:
[----:B------:R-:W0:Y:S02]  /*2330*/  LD.E R0, desc[UR6][R4.64+0x4] ;  /* 0x0000040604007980 */ /* 0x000e24000c101900 */
[----:B0-----:R-:W-:-:S05]  /*2340*/  IMAD.IADD R3, R39, 0x1, R0 ;  /* 0x0000000127037824 */ /* 0x001fca00078e0200 */
[----:B------:R-:W-:Y:S01]  /*2350*/  ST.E desc[UR6][R4.64+0x4], R3 ;  /* 0x0000040304007985 */ /* 0x000fe2000c101906 */
[----:B------:R-:W-:Y:S05]  /*2360*/  EXIT ;  /* 0x000000000000794d */ /* 0x000fea0003800000 */
.L_x_132:
        /* <DEDUP_REMOVED lines=9> */
.L_x_136:


//--------------------- .nv.shared._Z28gemm_half_q_half_gptq_kernelILi4ELb0ELb0EEvPK6__halfPKjS4_S2_PS0_iiiiiPKtibS2_i --------------------------
	.section	.nv.shared._Z28gemm_half_q_half_gptq_kernelILi4ELb0ELb0EEvPK6__halfPKjS4_S2_PS0_iiiiiPKtibS2_i,"aw",@nobits
	.sectionflags	@""
	.align	2
.nv.shared._Z28gemm_half_q_half_gptq_kernelILi4ELb0ELb0EEvPK6__halfPKjS4_S2_PS0_iiiiiPKtibS2_i:
	.zero		2048


//--------------------- .nv.shared.reserved.0     --------------------------
	.section	.nv.shared.reserved.0,"aw",@nobits
	.weak		__nv_reservedSMEM_offset_0_alias
	.size		__nv_reservedSMEM_offset_0_alias, 0, 0
	.other		__nv_reservedSMEM_offset_0_alias,@"STO_CUDA_RESERVED_SHARED STV_DEFAULT"
__nv_reservedSMEM_offset_0_alias:
	.zero		0


//--------------------- .nv.global                --------------------------
	.section	.nv.global,"aw",@nobits
.nv.global:
	.type		_ZN45_INTERNAL_73ab5138_14_unit_gptq_1_cu_beec7a664cuda3std3__48in_placeE,@object
	.size		_ZN45_INTERNAL_73ab5138_14_unit_gptq_1_cu_beec7a664cuda3std3__48in_placeE,(_ZN45_INTERNAL_73ab5138_14_unit_gptq_1_cu_beec7a664cuda3std6ranges3__45__cpo8distanceE - _ZN45_INTERNAL_73ab5138_14_unit_gptq_1_cu_beec7a664cuda3std3__48in_placeE)
_ZN45_INTERNAL_73ab5138_14_unit_gptq_1_cu_beec7a664cuda3std3__48in_placeE:
	.zero		1
	.type		_ZN45_INTERNAL_73ab5138_14_unit_gptq_1_cu_beec7a664cuda3std6ranges3__45__cpo8distanceE,@object
	.size		_ZN45_INTERNAL_73ab5138_14_unit_gptq_1_cu_beec7a664cuda3std6ranges3__45__cpo8distanceE,(_ZN45_INTERNAL_73ab5138_14_unit_gptq_1_cu_beec7a664cuda3std3__45__cpo6cbeginE - _ZN45_INTERNAL_73ab5138_14_unit_gptq_1_cu_beec7a664cuda3std6ranges3__45__cpo8distanceE)
_ZN45_INTERNAL_73ab5138_14_unit_gptq_1_cu_beec7a664cuda3std6ranges3__45__cpo8distanceE:
	.zero		1
	.type		_ZN45_INTERNAL_73ab5138_14_unit_gptq_1_cu_beec7a664cuda3std3__45__cpo6cbeginE,@object
	.size		_ZN45_INTERNAL_73ab5138_14_unit_gptq_1_cu_beec7a664cuda3std3__45__cpo6cbeginE,(_ZN45_INTERNAL_73ab5138_14_unit_gptq_1_cu_beec7a664cuda3std6ranges3__45__cpo7advanceE - _ZN45_INTERNAL_73ab5138_14_unit_gptq_1_cu_beec7a664cuda3std3__45__cpo6cbeginE)
_ZN45_INTERNAL_73ab5138_14_unit_gptq_1_cu_beec7a664cuda3std3__45__cpo6cbeginE:
	.zero		1
	.type		_ZN45_INTERNAL_73ab5138_14_unit_gptq_1_cu_beec7a664cuda3std6ranges3__45__cpo7advanceE,@object
	.size		_ZN45_INTERNAL_73ab5138_14_unit_gptq_1_cu_beec7a664cuda3std6ranges3__45__cpo7advanceE,(_ZN45_INTERNAL_73ab5138_14_unit_gptq_1_cu_beec7a664cuda3std3__45__cpo7crbeginE - _ZN45_INTERNAL_73ab5138_14_unit_gptq_1_cu_beec7a664cuda3std6ranges3__45__cpo7advanceE)
_ZN45_INTERNAL_73ab5138_14_unit_gptq_1_cu_beec7a664cuda3std6ranges3__45__cpo7advanceE:
	.zero		1
	.type		_ZN45_INTERNAL_73ab5138_14_unit_gptq_1_cu_beec7a664cuda3std3__45__cpo7crbeginE,@object
	.size		_ZN45_INTERNAL_73ab5138_14_unit_gptq_1_cu_beec7a664cuda3std3__45__cpo7crbeginE,(_ZN45_INTERNAL_73ab5138_14_unit_gptq_1_cu_beec7a664cuda3std6ranges3__45__cpo4dataE - _ZN45_INTERNAL_73ab5138_14_unit_gptq_1_cu_beec7a664cuda3std3__45__cpo7crbeginE)
_ZN45_INTERNAL_73ab5138_14_unit_gptq_1_cu_beec7a664cuda3std3__45__cpo7crbeginE:
	.zero		1
	.type		_ZN45_INTERNAL_73ab5138_14_unit_gptq_1_cu_beec7a664cuda3std6ranges3__45__cpo4dataE,@object
	.size		_ZN45_INTERNAL_73ab5138_14_unit_gptq_1_cu_beec7a664cuda3std6ranges3__45__cpo4dataE,(_ZN45_INTERNAL_73ab5138_14_unit_gptq_1_cu_beec7a664cuda3std6ranges3__45__cpo5beginE - _ZN45_INTERNAL_73ab5138_14_unit_gptq_1_cu_beec7a664cuda3std6ranges3__45__cpo4dataE)
_ZN45_INTERNAL_73ab5138_14_unit_gptq_1_cu_beec7a664cuda3std6ranges3__45__cpo4dataE:
	.zero		1
	.type		_ZN45_INTERNAL_73ab5138_14_unit_gptq_1_cu_beec7a664cuda3std6ranges3__45__cpo5beginE,@object
	.size		_ZN45_INTERNAL_73ab5138_14_unit_gptq_1_cu_beec7a664cuda3std6ranges3__45__cpo5beginE,(_ZN45_INTERNAL_73ab5138_14_unit_gptq_1_cu_beec7a664cuda3std3__447_GLOBAL__N__73ab5138_14_unit_gptq_1_cu_beec7a666ignoreE - _ZN45_INTERNAL_73ab5138_14_unit_gptq_1_cu_beec7a664cuda3std6ranges3__45__cpo5beginE)
_ZN45_INTERNAL_73ab5138_14_unit_gptq_1_cu_beec7a664cuda3std6ranges3__45__cpo5beginE:
	.zero		1
	.type		_ZN45_INTERNAL_73ab5138_14_unit_gptq_1_cu_beec7a664cuda3std3__447_GLOBAL__N__73ab5138_14_unit_gptq_1_cu_beec7a666ignoreE,@object
	.size		_ZN45_INTERNAL_73ab5138_14_unit_gptq_1_cu_beec7a664cuda3std3__447_GLOBAL__N__73ab5138_14_unit_gptq_1_cu_beec7a666ignoreE,(_ZN45_INTERNAL_73ab5138_14_unit_gptq_1_cu_beec7a664cuda3std6ranges3__45__cpo4sizeE - _ZN45_INTERNAL_73ab5138_14_unit_gptq_1_cu_beec7a664cuda3std3__447_GLOBAL__N__73ab5138_14_unit_gptq_1_cu_beec7a666ignoreE)
_ZN45_INTERNAL_73ab5138_14_unit_gptq_1_cu_beec7a664cuda3std3__447_GLOBAL__N__73ab5138_14_unit_gptq_1_cu_beec7a666ignoreE:
	.zero		1
	.type		_ZN45_INTERNAL_73ab5138_14_unit_gptq_1_cu_beec7a664cuda3std6ranges3__45__cpo4sizeE,@object
	.size		_ZN45_INTERNAL_73ab5138_14_unit_gptq_1_cu_beec7a664cuda3std6ranges3__45__cpo4sizeE,(_ZN45_INTERNAL_73ab5138_14_unit_gptq_1_cu_beec7a664cuda3std3__45__cpo5beginE - _ZN45_INTERNAL_73ab5138_14_unit_gptq_1_cu_beec7a664cuda3std6ranges3__45__cpo4sizeE)
_ZN45_INTERNAL_73ab5138_14_unit_gptq_1_cu_beec7a664cuda3std6ranges3__45__cpo4sizeE:
	.zero		1
	.type		_ZN45_INTERNAL_73ab5138_14_unit_gptq_1_cu_beec7a664cuda3std3__45__cpo5beginE,@object
	.size		_ZN45_INTERNAL_73ab5138_14_unit_gptq_1_cu_beec7a664cuda3std3__45__cpo5beginE,(_ZN45_INTERNAL_73ab5138_14_unit_gptq_1_cu_beec7a664cuda3std6ranges3__45__cpo6cbeginE - _ZN45_INTERNAL_73ab5138_14_unit_gptq_1_cu_beec7a664cuda3std3__45__cpo5beginE)
_ZN45_INTERNAL_73ab5138_14_unit_gptq_1_cu_beec7a664cuda3std3__45__cpo5beginE:
	.zero		1
	.type		_ZN45_INTERNAL_73ab5138_14_unit_gptq_1_cu_beec7a664cuda3std6ranges3__45__cpo6cbeginE,@object
	.size		_ZN45_INTERNAL_73ab5138_14_unit_gptq_1_cu_beec7a664cuda3std6ranges3__45__cpo6cbeginE,(_ZN45_INTERNAL_73ab5138_14_unit_gptq_1_cu_beec7a664cuda3std3__45__cpo6rbeginE - _ZN45_INTERNAL_73ab5138_14_unit_gptq_1_cu_beec7a664cuda3std6ranges3__45__cpo6cbeginE)
_ZN45_INTERNAL_73ab5138_14_unit_gptq_1_cu_beec7a664cuda3std6ranges3__45__cpo6cbeginE:
	.zero		1
	.type		_ZN45_INTERNAL_73ab5138_14_unit_gptq_1_cu_beec7a664cuda3std3__45__cpo6rbeginE,@object
	.size		_ZN45_INTERNAL_73ab5138_14_unit_gptq_1_cu_beec7a664cuda3std3__45__cpo6rbeginE,(_ZN45_INTERNAL_73ab5138_14_unit_gptq_1_cu_beec7a664cuda3std6ranges3__45__cpo4nextE - _ZN45_INTERNAL_73ab5138_14_unit_gptq_1_cu_beec7a664cuda3std3__45__cpo6rbeginE)
_ZN45_INTERNAL_73ab5138_14_unit_gptq_1_cu_beec7a664cuda3std3__45__cpo6rbeginE:
	.zero		1
	.type		_ZN45_INTERNAL_73ab5138_14_unit_gptq_1_cu_beec7a664cuda3std6ranges3__45__cpo4nextE,@object
	.size		_ZN45_INTERNAL_73ab5138_14_unit_gptq_1_cu_beec7a664cuda3std6ranges3__45__cpo4nextE,(_ZN45_INTERNAL_73ab5138_14_unit_gptq_1_cu_beec7a664cuda3std6ranges3__45__cpo4swapE - _ZN45_INTERNAL_73ab5138_14_unit_gptq_1_cu_beec7a664cuda3std6ranges3__45__cpo4nextE)
_ZN45_INTERNAL_73ab5138_14_unit_gptq_1_cu_beec7a664cuda3std6ranges3__45__cpo4nextE:
	.zero		1
	.type		_ZN45_INTERNAL_73ab5138_14_unit_gptq_1_cu_beec7a664cuda3std6ranges3__45__cpo4swapE,@object
	.size		_ZN45_INTERNAL_73ab5138_14_unit_gptq_1_cu_beec7a664cuda3std6ranges3__45__cpo4swapE,(_ZN45_INTERNAL_73ab5138_14_unit_gptq_1_cu_beec7a664cuda3std3__420unreachable_sentinelE - _ZN45_INTERNAL_73ab5138_14_unit_gptq_1_cu_beec7a664cuda3std6ranges3__45__cpo4swapE)
_ZN45_INTERNAL_73ab5138_14_unit_gptq_1_cu_beec7a664cuda3std6ranges3__45__cpo4swapE:
	.zero		1
	.type		_ZN45_INTERNAL_73ab5138_14_unit_gptq_1_cu_beec7a664cuda3std3__420unreachable_sentinelE,@object
	.size		_ZN45_INTERNAL_73ab5138_14_unit_gptq_1_cu_beec7a664cuda3std3__420unreachable_sentinelE,(_ZN45_INTERNAL_73ab5138_14_unit_gptq_1_cu_beec7a666thrust23THRUST_300001_SM_900_NS6system6detail10sequential3seqE - _ZN45_INTERNAL_73ab5138_14_unit_gptq_1_cu_beec7a664cuda3std3__420unreachable_sentinelE)
_ZN45_INTERNAL_73ab5138_14_unit_gptq_1_cu_beec7a664cuda3std3__420unreachable_sentinelE:
	.zero		1
	.type		_ZN45_INTERNAL_73ab5138_14_unit_gptq_1_cu_beec7a666thrust23THRUST_300001_SM_900_NS6system6detail10sequential3seqE,@object
	.size		_ZN45_INTERNAL_73ab5138_14_unit_gptq_1_cu_beec7a666thrust23THRUST_300001_SM_900_NS6system6detail10sequential3seqE,(_ZN45_INTERNAL_73ab5138_14_unit_gptq_1_cu_beec7a664cuda3std3__45__cpo4cendE - _ZN45_INTERNAL_73ab5138_14_unit_gptq_1_cu_beec7a666thrust23THRUST_300001_SM_900_NS6system6detail10sequential3seqE)
_ZN45_INTERNAL_73ab5138_14_unit_gptq_1_cu_beec7a666thrust23THRUST_300001_SM_900_NS6system6detail10sequential3seqE:
	.zero		1
	.type		_ZN45_INTERNAL_73ab5138_14_unit_gptq_1_cu_beec7a664cuda3std3__45__cpo4cendE,@object
	.size		_ZN45_INTERNAL_73ab5138_14_unit_gptq_1_cu_beec7a664cuda3std3__45__cpo4cendE,(_ZN45_INTERNAL_73ab5138_14_unit_gptq_1_cu_beec7a664cuda3std6ranges3__45__cpo9iter_swapE - _ZN45_INTERNAL_73ab5138_14_unit_gptq_1_cu_beec7a664cuda3std3__45__cpo4cendE)
_ZN45_INTERNAL_73ab5138_14_unit_gptq_1_cu_beec7a664cuda3std3__45__cpo4cendE:
	.zero		1
	.type		_ZN45_INTERNAL_73ab5138_14_unit_gptq_1_cu_beec7a664cuda3std6ranges3__45__cpo9iter_swapE,@object
	.size		_ZN45_INTERNAL_73ab5138_14_unit_gptq_1_cu_beec7a664cuda3std6ranges3__45__cpo9iter_swapE,(_ZN45_INTERNAL_73ab5138_14_unit_gptq_1_cu_beec7a664cuda3std3__45__cpo5crendE - _ZN45_INTERNAL_73ab5138_14_unit_gptq_1_cu_beec7a664cuda3std6ranges3__45__cpo9iter_swapE)
_ZN45_INTERNAL_73ab5138_14_unit_gptq_1_cu_beec7a664cuda3std6ranges3__45__cpo9iter_swapE:
	.zero		1
	.type		_ZN45_INTERNAL_73ab5138_14_unit_gptq_1_cu_beec7a664cuda3std3__45__cpo5crendE,@object
	.size		_ZN45_INTERNAL_73ab5138_14_unit_gptq_1_cu_beec7a664cuda3std3__45__cpo5crendE,(_ZN45_INTERNAL_73ab5138_14_unit_gptq_1_cu_beec7a664cuda3std6ranges3__45__cpo5cdataE - _ZN45_INTERNAL_73ab5138_14_unit_gptq_1_cu_beec7a664cuda3std3__45__cpo5crendE)
_ZN45_INTERNAL_73ab5138_14_unit_gptq_1_cu_beec7a664cuda3std3__45__cpo5crendE:
	.zero		1
	.type		_ZN45_INTERNAL_73ab5138_14_unit_gptq_1_cu_beec7a664cuda3std6ranges3__45__cpo5cdataE,@object
	.size		_ZN45_INTERNAL_73ab5138_14_unit_gptq_1_cu_beec7a664cuda3std6ranges3__45__cpo5cdataE,(_ZN45_INTERNAL_73ab5138_14_unit_gptq_1_cu_beec7a664cuda3std6ranges3__45__cpo3endE - _ZN45_INTERNAL_73ab5138_14_unit_gptq_1_cu_beec7a664cuda3std6ranges3__45__cpo5cdataE)
_ZN45_INTERNAL_73ab5138_14_unit_gptq_1_cu_beec7a664cuda3std6ranges3__45__cpo5cdataE:
	.zero		1
	.type		_ZN45_INTERNAL_73ab5138_14_unit_gptq_1_cu_beec7a664cuda3std6ranges3__45__cpo3endE,@object
	.size		_ZN45_INTERNAL_73ab5138_14_unit_gptq_1_cu_beec7a664cuda3std6ranges3__45__cpo3endE,(_ZN45_INTERNAL_73ab5138_14_unit_gptq_1_cu_beec7a664cuda3std3__419piecewise_constructE - _ZN45_INTERNAL_73ab5138_14_unit_gptq_1_cu_beec7a664cuda3std6ranges3__45__cpo3endE)
_ZN45_INTERNAL_73ab5138_14_unit_gptq_1_cu_beec7a664cuda3std6ranges3__45__cpo3endE:
	.zero		1
	.type		_ZN45_INTERNAL_73ab5138_14_unit_gptq_1_cu_beec7a664cuda3std3__419piecewise_constructE,@object
	.size		_ZN45_INTERNAL_73ab5138_14_unit_gptq_1_cu_beec7a664cuda3std3__419piecewise_constructE,(_ZN45_INTERNAL_73ab5138_14_unit_gptq_1_cu_beec7a664cuda3std6ranges3__45__cpo5ssizeE - _ZN45_INTERNAL_73ab5138_14_unit_gptq_1_cu_beec7a664cuda3std3__419piecewise_constructE)
_ZN45_INTERNAL_73ab5138_14_unit_gptq_1_cu_beec7a664cuda3std3__419piecewise_constructE:
	.zero		1
	.type		_ZN45_INTERNAL_73ab5138_14_unit_gptq_1_cu_beec7a664cuda3std6ranges3__45__cpo5ssizeE,@object
	.size		_ZN45_INTERNAL_73ab5138_14_unit_gptq_1_cu_beec7a664cuda3std6ranges3__45__cpo5ssizeE,(_ZN45_INTERNAL_73ab5138_14_unit_gptq_1_cu_beec7a664cuda3std3__45__cpo3endE - _ZN45_INTERNAL_73ab5138_14_unit_gptq_1_cu_beec7a664cuda3std6ranges3__45__cpo5ssizeE)
_ZN45_INTERNAL_73ab5138_14_unit_gptq_1_cu_beec7a664cuda3std6ranges3__45__cpo5ssizeE:
	.zero		1
	.type		_ZN45_INTERNAL_73ab5138_14_unit_gptq_1_cu_beec7a664cuda3std3__45__cpo3endE,@object
	.size		_ZN45_INTERNAL_73ab5138_14_unit_gptq_1_cu_beec7a664cuda3std3__45__cpo3endE,(_ZN45_INTERNAL_73ab5138_14_unit_gptq_1_cu_beec7a664cuda3std6ranges3__45__cpo4cendE - _ZN45_INTERNAL_73ab5138_14_unit_gptq_1_cu_beec7a664cuda3std3__45__cpo3endE)
_ZN45_INTERNAL_73ab5138_14_unit_gptq_1_cu_beec7a664cuda3std3__45__cpo3endE:
	.zero		1
	.type		_ZN45_INTERNAL_73ab5138_14_unit_gptq_1_cu_beec7a664cuda3std6ranges3__45__cpo4cendE,@object
	.size		_ZN45_INTERNAL_73ab5138_14_unit_gptq_1_cu_beec7a664cuda3std6ranges3__45__cpo4cendE,(_ZN45_INTERNAL_73ab5138_14_unit_gptq_1_cu_beec7a664cuda3std3__45__cpo4rendE - _ZN45_INTERNAL_73ab5138_14_unit_gptq_1_cu_beec7a664cuda3std6ranges3__45__cpo4cendE)
_ZN45_INTERNAL_73ab5138_14_unit_gptq_1_cu_beec7a664cuda3std6ranges3__45__cpo4cendE:
	.zero		1
	.type		_ZN45_INTERNAL_73ab5138_14_unit_gptq_1_cu_beec7a664cuda3std3__45__cpo4rendE,@object
	.size		_ZN45_INTERNAL_73ab5138_14_unit_gptq_1_cu_beec7a664cuda3std3__45__cpo4rendE,(_ZN45_INTERNAL_73ab5138_14_unit_gptq_1_cu_beec7a664cuda3std6ranges3__45__cpo4prevE - _ZN45_INTERNAL_73ab5138_14_unit_gptq_1_cu_beec7a664cuda3std3__45__cpo4rendE)
_ZN45_INTERNAL_73ab5138_14_unit_gptq_1_cu_beec7a664cuda3std3__45__cpo4rendE:
	.zero		1
	.type		_ZN45_INTERNAL_73ab5138_14_unit_gptq_1_cu_beec7a664cuda3std6ranges3__45__cpo4prevE,@object
	.size		_ZN45_INTERNAL_73ab5138_14_unit_gptq_1_cu_beec7a664cuda3std6ranges3__45__cpo4prevE,(_ZN45_INTERNAL_73ab5138_14_unit_gptq_1_cu_beec7a664cuda3std6ranges3__45__cpo9iter_moveE - _ZN45_INTERNAL_73ab5138_14_unit_gptq_1_cu_beec7a664cuda3std6ranges3__45__cpo4prevE)
_ZN45_INTERNAL_73ab5138_14_unit_gptq_1_cu_beec7a664cuda3std6ranges3__45__cpo4prevE:
	.zero		1
	.type		_ZN45_INTERNAL_73ab5138_14_unit_gptq_1_cu_beec7a664cuda3std6ranges3__45__cpo9iter_moveE,@object
	.size		_ZN45_INTERNAL_73ab5138_14_unit_gptq_1_cu_beec7a664cuda3std6ranges3__45__cpo9iter_moveE,(.L_13 - _ZN45_INTERNAL_73ab5138_14_unit_gptq_1_cu_beec7a664cuda3std6ranges3__45__cpo9iter_moveE)
_ZN45_INTERNAL_73ab5138_14_unit_gptq_1_cu_beec7a664cuda3std6ranges3__45__cpo9iter_moveE:
	.zero		1
.L_13:


//--------------------- .nv.shared._Z28gemm_half_q_half_gptq_kernelILi3ELb0ELb0EEvPK6__halfPKjS4_S2_PS0_iiiiiPKtibS2_i --------------------------
	.section	.nv.shared._Z28gemm_half_q_half_gptq_kernelILi3ELb0ELb0EEvPK6__halfPKjS4_S2_PS0_iiiiiPKtibS2_i,"aw",@nobits
	.sectionflags	@""
	.align	2
.nv.shared._Z28gemm_half_q_half_gptq_kernelILi3ELb0ELb0EEvPK6__halfPKjS4_S2_PS0_iiiiiPKtibS2_i:
	.zero		1792


//--------------------- .nv.shared._Z28gemm_half_q_half_gptq_kernelILi2ELb0ELb0EEvPK6__halfPKjS4_S2_PS0_iiiiiPKtibS2_i --------------------------
	.section	.nv.shared._Z28gemm_half_q_half_gptq_kernelILi2ELb0ELb0EEvPK6__halfPKjS4_S2_PS0_iiiiiPKtibS2_i,"aw",@nobits
	.sectionflags	@""
	.align	2
.nv.shared._Z28gemm_half_q_half_gptq_kernelILi2ELb0ELb0EEvPK6__halfPKjS4_S2_PS0_iiiiiPKtibS2_i:
	.zero		1536


//--------------------- .nv.shared._Z28gemm_half_q_half_gptq_kernelILi1ELb0ELb0EEvPK6__halfPKjS4_S2_PS0_iiiiiPKtibS2_i --------------------------
	.section	.nv.shared._Z28gemm_half_q_half_gptq_kernelILi1ELb0ELb0EEvPK6__halfPKjS4_S2_PS0_iiiiiPKtibS2_i,"aw",@nobits
	.sectionflags	@""
	.align	2
.nv.shared._Z28gemm_half_q_half_gptq_kernelILi1ELb0ELb0EEvPK6__halfPKjS4_S2_PS0_iiiiiPKtibS2_i:
	.zero		1280


//--------------------- .nv.constant0._Z28gemm_half_q_half_gptq_kernelILi4ELb0ELb0EEvPK6__halfPKjS4_S2_PS0_iiiiiPKtibS2_i --------------------------
	.section	.nv.constant0._Z28gemm_half_q_half_gptq_kernelILi4ELb0ELb0EEvPK6__halfPKjS4_S2_PS0_iiiiiPKtibS2_i,"a",@progbits
	.sectionflags	@""
	.align	4
.nv.constant0._Z28gemm_half_q_half_gptq_kernelILi4ELb0ELb0EEvPK6__halfPKjS4_S2_PS0_iiiiiPKtibS2_i:
	.zero		620


//--------------------- .nv.constant0._Z28gemm_half_q_half_gptq_kernelILi3ELb0ELb0EEvPK6__halfPKjS4_S2_PS0_iiiiiPKtibS2_i --------------------------
	.section	.nv.constant0._Z28gemm_half_q_half_gptq_kernelILi3ELb0ELb0EEvPK6__halfPKjS4_S2_PS0_iiiiiPKtibS2_i,"a",@progbits
	.sectionflags	@""
	.align	4
.nv.constant0._Z28gemm_half_q_half_gptq_kernelILi3ELb0ELb0EEvPK6__halfPKjS4_S2_PS0_iiiiiPKtibS2_i:
	.zero		620


//--------------------- .nv.constant0._Z28gemm_half_q_half_gptq_kernelILi2ELb0ELb0EEvPK6__halfPKjS4_S2_PS0_iiiiiPKtibS2_i --------------------------
	.section	.nv.constant0._Z28gemm_half_q_half_gptq_kernelILi2ELb0ELb0EEvPK6__halfPKjS4_S2_PS0_iiiiiPKtibS2_i,"a",@progbits
	.sectionflags	@""
	.align	4
.nv.constant0._Z28gemm_half_q_half_gptq_kernelILi2ELb0ELb0EEvPK6__halfPKjS4_S2_PS0_iiiiiPKtibS2_i:
	.zero		620


//--------------------- .nv.constant0._Z28gemm_half_q_half_gptq_kernelILi1ELb0ELb0EEvPK6__halfPKjS4_S2_PS0_iiiiiPKtibS2_i --------------------------
	.section	.nv.constant0._Z28gemm_half_q_half_gptq_kernelILi1ELb0ELb0EEvPK6__halfPKjS4_S2_PS0_iiiiiPKtibS2_i,"a",@progbits
	.sectionflags	@""
	.align	4
.nv.constant0._Z28gemm_half_q_half_gptq_kernelILi1ELb0ELb0EEvPK6__halfPKjS4_S2_PS0_iiiiiPKtibS2_i:
	.zero		620


//--------------------- SYMBOLS --------------------------

	.type		.nv.reservedSmem.offset0,@object
	.size		.nv.reservedSmem.offset0,0x4
